// auto-generated by cutlass_sweep.gemm — config: {"arch": "sm_90", "cluster_m": 2, "cluster_n": 4, "dtype": "fp16", "dtype_b": "fp16", "layout": "nt", "stages": 0, "tile_k": 128, "tile_m": 128, "tile_n": 64}
#include "cutlass/cutlass.h"
#include "cutlass/gemm/collective/collective_builder.hpp"
#include "cutlass/gemm/device/gemm_universal_adapter.h"
#include "cutlass/gemm/kernel/gemm_universal.hpp"
#include "cutlass/epilogue/collective/collective_builder.hpp"

using ElemA = cutlass::half_t;
using ElemB = cutlass::half_t;
using ElemCD = cutlass::half_t;
using Acc  = float;
using TileShape    = cute::Shape<cute::_128, cute::_64, cute::_128>;
using ClusterShape = cute::Shape<cute::_2, cute::_4, cute::_1>;

using CollectiveEpilogue = typename cutlass::epilogue::collective::CollectiveBuilder<
    cutlass::arch::Sm90, cutlass::arch::OpClassTensorOp,
    TileShape, ClusterShape,
    cutlass::epilogue::collective::EpilogueTileAuto,
    Acc, Acc,
    ElemCD, cutlass::layout::RowMajor, 128 / cutlass::sizeof_bits<ElemCD>::value,
    ElemCD, cutlass::layout::RowMajor, 128 / cutlass::sizeof_bits<ElemCD>::value,
    cutlass::epilogue::collective::EpilogueScheduleAuto
  >::CollectiveOp;

using CollectiveMainloop = typename cutlass::gemm::collective::CollectiveBuilder<
    cutlass::arch::Sm90, cutlass::arch::OpClassTensorOp,
    ElemA, cutlass::layout::RowMajor, 128 / cutlass::sizeof_bits<ElemA>::value,
    ElemB, cutlass::layout::ColumnMajor, 128 / cutlass::sizeof_bits<ElemB>::value,
    Acc,
    TileShape, ClusterShape,
    cutlass::gemm::collective::StageCountAutoCarveout<static_cast<int>(sizeof(typename CollectiveEpilogue::SharedStorage))>,
    cutlass::gemm::collective::KernelScheduleAuto
  >::CollectiveOp;

using GemmKernel = cutlass::gemm::kernel::GemmUniversal<
    cute::Shape<int,int,int,int>,
    CollectiveMainloop,
    CollectiveEpilogue
>;
using Gemm = cutlass::gemm::device::GemmUniversalAdapter<GemmKernel>;

// Force the device kernel symbol into the cubin without needing a host main.
auto* _anchor = &cutlass::device_kernel<GemmKernel>;


// ===== COMPILED SASS (sm_90a) =====

	.target	sm_90a

	.elftype	@"ET_EXEC"


//--------------------- .note.nv.tkinfo           --------------------------
	.section	.note.nv.tkinfo,"",@"SHT_NOTE"
	.sectionflags	@"SHF_NOTE_NV_TKINFO"
	.tkinfo
        /*0018*/ 	.word	0x00000002
        /*0030*/ 	.string	""
        /*0030*/ 	.string	"ptxas"
        /*0030*/ 	.string	"Cuda compilation tools, release 13.0, V13.0.88"
        /*0030*/ 	.string	"Build cuda_13.0.r13.0/compiler.36424714_0"
        /*0030*/ 	.string	"-arch sm_90a -m 64 "



//--------------------- .note.nv.cuinfo           --------------------------
	.section	.note.nv.cuinfo,"",@"SHT_NOTE"
	.sectionflags	@"SHF_NOTE_NV_CUINFO"
        /*0018*/ 	.short	0x0002
        /*001a*/ 	.short	0x005a
        /*001c*/ 	.short	0x0082
	.zero		2


//--------------------- .nv.info                  --------------------------
	.section	.nv.info,"",@"SHT_CUDA_INFO"
	.align	4


	//----- nvinfo : EIATTR_REGCOUNT
	.align		4
        /*0000*/ 	.byte	0x04, 0x2f
        /*0002*/ 	.short	(.L_15 - .L_14)
	.align		4
.L_14:
        /*0004*/ 	.word	index@(_ZN7cutlass13device_kernelINS_4gemm6kernel13GemmUniversalIN4cute5tupleIJiiiiEEENS1_10collective13CollectiveMmaINS1_34MainloopSm90TmaGmmaWarpSpecializedILi4ENS5_IJNS4_1CILi2EEENSA_ILi4EEENSA_ILi1EEEEEENS1_35KernelTmaWarpSpecializedCooperativeEEENS5_IJNSA_ILi128EEENSA_ILi64EEESH_EEENS_6half_tENS5_IJlSD_lEEESK_SL_NS4_8TiledMMAINS4_8MMA_AtomIJNS4_4SM904GMMA25MMA_64x64x16_F32F16F16_SSILNSP_5MajorE0ELSR_0ELNSP_7ScaleInE1ELSS_1EEEEEENS4_6LayoutINS5_IJSB_SD_SD_EEENS5_IJSD_NSA_ILi0EEESX_EEEEENS5_IJNS4_10UnderscoreES10_S10_EEEEENS4_23SM90_TMA_LOAD_MULTICASTENS4_14ComposedLayoutINS4_7SwizzleILi3ELi4ELi3EEENS4_18smem_ptr_flag_bitsILi16EEENSV_INS5_IJNSA_ILi8EEESI_EEENS5_IJSI_SD_EEEEEEEvNS4_8identityES13_S1D_vS1E_EENS_8epilogue10collective6detail29Sm90TmaWarpSpecializedAdapterINS1H_15DefaultEpilogueISK_SL_SL_NS1G_6thread17LinearCombinationISK_Li1EffLNS1L_9ScaleType4KindE0ELNS_15FloatRoundStyleE2ESK_EENS1_15EpilogueDefaultEEEEEvvEEEEvNT_6ParamsE)
        /*0008*/ 	.word	0x000000a8


	//----- nvinfo : EIATTR_FRAME_SIZE
	.align		4
.L_15:
        /*000c*/ 	.byte	0x04, 0x11
        /*000e*/ 	.short	(.L_17 - .L_16)
	.align		4
.L_16:
        /*0010*/ 	.word	index@(_ZN7cutlass13device_kernelINS_4gemm6kernel13GemmUniversalIN4cute5tupleIJiiiiEEENS1_10collective13CollectiveMmaINS1_34MainloopSm90TmaGmmaWarpSpecializedILi4ENS5_IJNS4_1CILi2EEENSA_ILi4EEENSA_ILi1EEEEEENS1_35KernelTmaWarpSpecializedCooperativeEEENS5_IJNSA_ILi128EEENSA_ILi64EEESH_EEENS_6half_tENS5_IJlSD_lEEESK_SL_NS4_8TiledMMAINS4_8MMA_AtomIJNS4_4SM904GMMA25MMA_64x64x16_F32F16F16_SSILNSP_5MajorE0ELSR_0ELNSP_7ScaleInE1ELSS_1EEEEEENS4_6LayoutINS5_IJSB_SD_SD_EEENS5_IJSD_NSA_ILi0EEESX_EEEEENS5_IJNS4_10UnderscoreES10_S10_EEEEENS4_23SM90_TMA_LOAD_MULTICASTENS4_14ComposedLayoutINS4_7SwizzleILi3ELi4ELi3EEENS4_18smem_ptr_flag_bitsILi16EEENSV_INS5_IJNSA_ILi8EEESI_EEENS5_IJSI_SD_EEEEEEEvNS4_8identityES13_S1D_vS1E_EENS_8epilogue10collective6detail29Sm90TmaWarpSpecializedAdapterINS1H_15DefaultEpilogueISK_SL_SL_NS1G_6thread17LinearCombinationISK_Li1EffLNS1L_9ScaleType4KindE0ELNS_15FloatRoundStyleE2ESK_EENS1_15EpilogueDefaultEEEEEvvEEEEvNT_6ParamsE)
        /*0014*/ 	.word	0x00000000


	//----- nvinfo : EIATTR_MIN_STACK_SIZE
	.align		4
.L_17:
        /*0018*/ 	.byte	0x04, 0x12
        /*001a*/ 	.short	(.L_19 - .L_18)
	.align		4
.L_18:
        /*001c*/ 	.word	index@(_ZN7cutlass13device_kernelINS_4gemm6kernel13GemmUniversalIN4cute5tupleIJiiiiEEENS1_10collective13CollectiveMmaINS1_34MainloopSm90TmaGmmaWarpSpecializedILi4ENS5_IJNS4_1CILi2EEENSA_ILi4EEENSA_ILi1EEEEEENS1_35KernelTmaWarpSpecializedCooperativeEEENS5_IJNSA_ILi128EEENSA_ILi64EEESH_EEENS_6half_tENS5_IJlSD_lEEESK_SL_NS4_8TiledMMAINS4_8MMA_AtomIJNS4_4SM904GMMA25MMA_64x64x16_F32F16F16_SSILNSP_5MajorE0ELSR_0ELNSP_7ScaleInE1ELSS_1EEEEEENS4_6LayoutINS5_IJSB_SD_SD_EEENS5_IJSD_NSA_ILi0EEESX_EEEEENS5_IJNS4_10UnderscoreES10_S10_EEEEENS4_23SM90_TMA_LOAD_MULTICASTENS4_14ComposedLayoutINS4_7SwizzleILi3ELi4ELi3EEENS4_18smem_ptr_flag_bitsILi16EEENSV_INS5_IJNSA_ILi8EEESI_EEENS5_IJSI_SD_EEEEEEEvNS4_8identityES13_S1D_vS1E_EENS_8epilogue10collective6detail29Sm90TmaWarpSpecializedAdapterINS1H_15DefaultEpilogueISK_SL_SL_NS1G_6thread17LinearCombinationISK_Li1EffLNS1L_9ScaleType4KindE0ELNS_15FloatRoundStyleE2ESK_EENS1_15EpilogueDefaultEEEEEvvEEEEvNT_6ParamsE)
        /*0020*/ 	.word	0x00000000
.L_19:


//--------------------- .nv.compat                --------------------------
	.section	.nv.compat,"",@"SHT_CUDA_COMPAT_INFO"
	.align	4
        /*0000*/ 	.byte	0x02, 0x09, 0x01, 0x00, 0x02, 0x02, 0x04, 0x00, 0x02, 0x05, 0x05, 0x00, 0x03, 0x07, 0x01, 0x01
        /*0010*/ 	.byte	0x02, 0x03, 0x01, 0x00, 0x02, 0x06, 0x01, 0x00, 0x04, 0x0b, 0x08, 0x00, 0x00, 0x00, 0x00, 0x00
        /*0020*/ 	.byte	0x00, 0x00, 0x00, 0x00


//--------------------- .nv.info._ZN7cutlass13device_kernelINS_4gemm6kernel13GemmUniversalIN4cute5tupleIJiiiiEEENS1_10collective13CollectiveMmaINS1_34MainloopSm90TmaGmmaWarpSpecializedILi4ENS5_IJNS4_1CILi2EEENSA_ILi4EEENSA_ILi1EEEEEENS1_35KernelTmaWarpSpecializedCooperativeEEENS5_IJNSA_ILi128EEENSA_ILi64EEESH_EEENS_6half_tENS5_IJlSD_lEEESK_SL_NS4_8TiledMMAINS4_8MMA_AtomIJNS4_4SM904GMMA25MMA_64x64x16_F32F16F16_SSILNSP_5MajorE0ELSR_0ELNSP_7ScaleInE1ELSS_1EEEEEENS4_6LayoutINS5_IJSB_SD_SD_EEENS5_IJSD_NSA_ILi0EEESX_EEEEENS5_IJNS4_10UnderscoreES10_S10_EEEEENS4_23SM90_TMA_LOAD_MULTICASTENS4_14ComposedLayoutINS4_7SwizzleILi3ELi4ELi3EEENS4_18smem_ptr_flag_bitsILi16EEENSV_INS5_IJNSA_ILi8EEESI_EEENS5_IJSI_SD_EEEEEEEvNS4_8identityES13_S1D_vS1E_EENS_8epilogue10collective6detail29Sm90TmaWarpSpecializedAdapterINS1H_15DefaultEpilogueISK_SL_SL_NS1G_6thread17LinearCombinationISK_Li1EffLNS1L_9ScaleType4KindE0ELNS_15FloatRoundStyleE2ESK_EENS1_15EpilogueDefaultEEEEEvvEEEEvNT_6ParamsE --------------------------
	.section	.nv.info._ZN7cutlass13device_kernelINS_4gemm6kernel13GemmUniversalIN4cute5tupleIJiiiiEEENS1_10collective13CollectiveMmaINS1_34MainloopSm90TmaGmmaWarpSpecializedILi4ENS5_IJNS4_1CILi2EEENSA_ILi4EEENSA_ILi1EEEEEENS1_35KernelTmaWarpSpecializedCooperativeEEENS5_IJNSA_ILi128EEENSA_ILi64EEESH_EEENS_6half_tENS5_IJlSD_lEEESK_SL_NS4_8TiledMMAINS4_8MMA_AtomIJNS4_4SM904GMMA25MMA_64x64x16_F32F16F16_SSILNSP_5MajorE0ELSR_0ELNSP_7ScaleInE1ELSS_1EEEEEENS4_6LayoutINS5_IJSB_SD_SD_EEENS5_IJSD_NSA_ILi0EEESX_EEEEENS5_IJNS4_10UnderscoreES10_S10_EEEEENS4_23SM90_TMA_LOAD_MULTICASTENS4_14ComposedLayoutINS4_7SwizzleILi3ELi4ELi3EEENS4_18smem_ptr_flag_bitsILi16EEENSV_INS5_IJNSA_ILi8EEESI_EEENS5_IJSI_SD_EEEEEEEvNS4_8identityES13_S1D_vS1E_EENS_8epilogue10collective6detail29Sm90TmaWarpSpecializedAdapterINS1H_15DefaultEpilogueISK_SL_SL_NS1G_6thread17LinearCombinationISK_Li1EffLNS1L_9ScaleType4KindE0ELNS_15FloatRoundStyleE2ESK_EENS1_15EpilogueDefaultEEEEEvvEEEEvNT_6ParamsE,"",@"SHT_CUDA_INFO"
	.sectionflags	@""
	.align	4


	//----- nvinfo : EIATTR_CUDA_API_VERSION
	.align		4
        /*0000*/ 	.byte	0x04, 0x37
        /*0002*/ 	.short	(.L_21 - .L_20)
.L_20:
        /*0004*/ 	.word	0x00000082


	//----- nvinfo : EIATTR_KPARAM_INFO
	.align		4
.L_21:
        /*0008*/ 	.byte	0x04, 0x17
        /*000a*/ 	.short	(.L_23 - .L_22)
.L_22:
        /*000c*/ 	.word	0x00000000
        /*0010*/ 	.short	0x0000
        /*0012*/ 	.short	0x0070
        /*0014*/ 	.byte	0x00, 0xf0, 0x01, 0x10


	//----- nvinfo : EIATTR_SPARSE_MMA_MASK
	.align		4
.L_23:
        /*0018*/ 	.byte	0x03, 0x50
        /*001a*/ 	.short	0x0000


	//----- nvinfo : EIATTR_MAXREG_COUNT
	.align		4
        /*001c*/ 	.byte	0x03, 0x1b
        /*001e*/ 	.short	0x00a8


	//----- nvinfo : EIATTR_NUM_BARRIERS
	.align		4
        /*0020*/ 	.byte	0x02, 0x4c
        /*0022*/ 	.byte	0x01
	.zero		1


	//----- nvinfo : EIATTR_EXTERNS
	.align		4
        /*0024*/ 	.byte	0x04, 0x0f
        /*0026*/ 	.short	(.L_25 - .L_24)


	//   ....[0]....
	.align		4
.L_24:
        /*0028*/ 	.word	index@(__assertfail)


	//----- nvinfo : EIATTR_MERCURY_ISA_VERSION
	.align		4
.L_25:
        /*002c*/ 	.byte	0x03, 0x5f
        /*002e*/ 	.short	0x0101


	//----- nvinfo : EIATTR_INT_WARP_WIDE_INSTR_OFFSETS
	.align		4
        /*0030*/ 	.byte	0x04, 0x31
        /*0032*/ 	.short	(.L_27 - .L_26)


	//   ....[0]....
.L_26:
        /*0034*/ 	.word	0x00000480


	//   ....[1]....
        /*0038*/ 	.word	0x000004a0


	//   ....[2]....
        /*003c*/ 	.word	0x00000680


	//   ....[3]....
        /*0040*/ 	.word	0x00002280


	//----- nvinfo : EIATTR_COOP_GROUP_MASK_REGIDS
	.align		4
.L_27:
        /*0044*/ 	.byte	0x04, 0x29
        /*0046*/ 	.short	(.L_29 - .L_28)


	//   ....[0]....
.L_28:
        /*0048*/ 	.word	0xffffffff


	//   ....[1]....
        /*004c*/ 	.word	0xffffffff


	//   ....[2]....
        /*0050*/ 	.word	0xffffffff


	//   ....[3]....
        /*0054*/ 	.word	0xffffffff


	//   ....[4]....
        /*0058*/ 	.word	0xffffffff


	//   ....[5]....
        /*005c*/ 	.word	0xffffffff


	//----- nvinfo : EIATTR_COOP_GROUP_INSTR_OFFSETS
	.align		4
.L_29:
        /*0060*/ 	.byte	0x04, 0x28
        /*0062*/ 	.short	(.L_31 - .L_30)


	//   ....[0]....
.L_30:
        /*0064*/ 	.word	0x00000060


	//   ....[1]....
        /*0068*/ 	.word	0x00000070


	//   ....[2]....
        /*006c*/ 	.word	0x00000130


	//   ....[3]....
        /*0070*/ 	.word	0x000002d0


	//   ....[4]....
        /*0074*/ 	.word	0x00000800


	//   ....[5]....
        /*0078*/ 	.word	0x00001480


	//----- nvinfo : EIATTR_REG_RECONFIG
	.align		4
.L_31:
        /*007c*/ 	.byte	0x01, 0x54
	.zero		2


	//----- nvinfo : EIATTR_SYSCALL_OFFSETS
	.align		4
        /*0080*/ 	.byte	0x04, 0x46
        /*0082*/ 	.short	(.L_33 - .L_32)


	//   ....[0]....
.L_32:
        /*0084*/ 	.word	0x00001670


	//----- nvinfo : EIATTR_MBARRIER_INSTR_OFFSETS
	.align		4
.L_33:
        /*0088*/ 	.byte	0x04, 0x39
        /*008a*/ 	.short	(.L_35 - .L_34)


	//   ....[0]....
.L_34:
        /*008c*/ 	.word	0x00000230
        /*0090*/ 	.word	0x000000ff
        /*0094*/ 	.word	0x00000000
        /*0098*/ 	.short	0x0100
        /*009a*/ 	.byte	0x08
	.zero		1


	//   ....[1]....
        /*009c*/ 	.word	0x00000240
        /*00a0*/ 	.word	0x000000ff
        /*00a4*/ 	.word	0x00000020
        /*00a8*/ 	.short	0x0100
        /*00aa*/ 	.byte	0x08
	.zero		1


	//   ....[2]....
        /*00ac*/ 	.word	0x00000250
        /*00b0*/ 	.word	0x000000ff
        /*00b4*/ 	.word	0x00000008
        /*00b8*/ 	.short	0x0100
        /*00ba*/ 	.byte	0x08
	.zero		1


	//   ....[3]....
        /*00bc*/ 	.word	0x00000260
        /*00c0*/ 	.word	0x000000ff
        /*00c4*/ 	.word	0x00000028
        /*00c8*/ 	.short	0x0100
        /*00ca*/ 	.byte	0x08
	.zero		1


	//   ....[4]....
        /*00cc*/ 	.word	0x00000270
        /*00d0*/ 	.word	0x000000ff
        /*00d4*/ 	.word	0x00000010
        /*00d8*/ 	.short	0x0100
        /*00da*/ 	.byte	0x08
	.zero		1


	//   ....[5]....
        /*00dc*/ 	.word	0x00000280
        /*00e0*/ 	.word	0x000000ff
        /*00e4*/ 	.word	0x00000030
        /*00e8*/ 	.short	0x0100
        /*00ea*/ 	.byte	0x08
	.zero		1


	//   ....[6]....
        /*00ec*/ 	.word	0x00000290
        /*00f0*/ 	.word	0x000000ff
        /*00f4*/ 	.word	0x00000018
        /*00f8*/ 	.short	0x0100
        /*00fa*/ 	.byte	0x08
	.zero		1


	//   ....[7]....
        /*00fc*/ 	.word	0x000002a0
        /*0100*/ 	.word	0x000000ff
        /*0104*/ 	.word	0x00000038
        /*0108*/ 	.short	0x0100
        /*010a*/ 	.byte	0x08
	.zero		1


	//   ....[8]....
        /*010c*/ 	.word	0x00000710
        /*0110*/ 	.word	0x000000ff
        /*0114*/ 	.word	0x00000050
        /*0118*/ 	.short	0x0100
        /*011a*/ 	.byte	0x06
	.zero		1


	//   ....[9]....
        /*011c*/ 	.word	0x000007a0
        /*0120*/ 	.word	0x000000ff
        /*0124*/ 	.word	0x00000058
        /*0128*/ 	.short	0x0100
        /*012a*/ 	.byte	0x06
	.zero		1


	//   ....[10]....
        /*012c*/ 	.word	0x00001730
        /*0130*/ 	.word	0x00000003
        /*0134*/ 	.word	0x00000000
        /*0138*/ 	.short	0x010a
        /*013a*/ 	.byte	0x3f
	.zero		1


	//   ....[11]....
        /*013c*/ 	.word	0x00001790
        /*0140*/ 	.word	0x00000003
        /*0144*/ 	.word	0x00000000
        /*0148*/ 	.short	0x010a
        /*014a*/ 	.byte	0x3f
	.zero		1


	//   ....[12]....
        /*014c*/ 	.word	0x00001cd0
        /*0150*/ 	.word	0x00000005
        /*0154*/ 	.word	0x00000000
        /*0158*/ 	.short	0x010a
        /*015a*/ 	.byte	0x3f
	.zero		1


	//   ....[13]....
        /*015c*/ 	.word	0x00001d10
        /*0160*/ 	.word	0x00000005
        /*0164*/ 	.word	0x00000000
        /*0168*/ 	.short	0x010a
        /*016a*/ 	.byte	0x3f
	.zero		1


	//   ....[14]....
        /*016c*/ 	.word	0x00002130
        /*0170*/ 	.word	0x00000004
        /*0174*/ 	.word	0x00000000
        /*0178*/ 	.short	0x0101
        /*017a*/ 	.byte	0x3f
	.zero		1


	//   ....[15]....
        /*017c*/ 	.word	0x000022f0
        /*0180*/ 	.word	0x00000000
        /*0184*/ 	.word	0x00000000
        /*0188*/ 	.short	0x0101
        /*018a*/ 	.byte	0x3f
	.zero		1


	//   ....[16]....
        /*018c*/ 	.word	0x000056f0
        /*0190*/ 	.word	0x00000014
        /*0194*/ 	.word	0x00000020
        /*0198*/ 	.short	0x010a
        /*019a*/ 	.byte	0x3f
	.zero		1


	//   ....[17]....
        /*019c*/ 	.word	0x00005b90
        /*01a0*/ 	.word	0x00000004
        /*01a4*/ 	.word	0x00000058
        /*01a8*/ 	.short	0x0101
        /*01aa*/ 	.byte	0x3f
	.zero		1


	//   ....[18]....
        /*01ac*/ 	.word	0x000062b0
        /*01b0*/ 	.word	0x00000005
        /*01b4*/ 	.word	0x00000000
        /*01b8*/ 	.short	0x010a
        /*01ba*/ 	.byte	0x3f
	.zero		1


	//   ....[19]....
        /*01bc*/ 	.word	0x00006330
        /*01c0*/ 	.word	0x00000007
        /*01c4*/ 	.word	0x00000000
        /*01c8*/ 	.short	0x010a
        /*01ca*/ 	.byte	0x3f
	.zero		1


	//   ....[20]....
        /*01cc*/ 	.word	0x000063c0
        /*01d0*/ 	.word	0x00000006
        /*01d4*/ 	.word	0x00000000
        /*01d8*/ 	.short	0x010a
        /*01da*/ 	.byte	0x3f
	.zero		1


	//   ....[21]....
        /*01dc*/ 	.word	0x00006450
        /*01e0*/ 	.word	0x00000003
        /*01e4*/ 	.word	0x00000000
        /*01e8*/ 	.short	0x010a
        /*01ea*/ 	.byte	0x3f
	.zero		1


	//   ....[22]....
        /*01ec*/ 	.word	0x000064b0
        /*01f0*/ 	.word	0x00000003
        /*01f4*/ 	.word	0x00000000
        /*01f8*/ 	.short	0x010a
        /*01fa*/ 	.byte	0x3f
	.zero		1


	//   ....[23]....
        /*01fc*/ 	.word	0x00006500
        /*0200*/ 	.word	0x00000005
        /*0204*/ 	.word	0x00000000
        /*0208*/ 	.short	0x010a
        /*020a*/ 	.byte	0x3f
	.zero		1


	//   ....[24]....
        /*020c*/ 	.word	0x000065d0
        /*0210*/ 	.word	0x00000014
        /*0214*/ 	.word	0x00000020
        /*0218*/ 	.short	0x010a
        /*021a*/ 	.byte	0x3f
	.zero		1


	//   ....[25]....
        /*021c*/ 	.word	0x000066a0
        /*0220*/ 	.word	0x00000005
        /*0224*/ 	.word	0x00000000
        /*0228*/ 	.short	0x010a
        /*022a*/ 	.byte	0x3f
	.zero		1


	//   ....[26]....
        /*022c*/ 	.word	0x000066f0
        /*0230*/ 	.word	0x00000007
        /*0234*/ 	.word	0x00000000
        /*0238*/ 	.short	0x010a
        /*023a*/ 	.byte	0x3f
	.zero		1


	//   ....[27]....
        /*023c*/ 	.word	0x00006740
        /*0240*/ 	.word	0x00000006
        /*0244*/ 	.word	0x00000000
        /*0248*/ 	.short	0x010a
        /*024a*/ 	.byte	0x3f
	.zero		1


	//----- nvinfo : EIATTR_NUM_MBARRIERS
	.align		4
.L_35:
        /*024c*/ 	.byte	0x03, 0x38
        /*024e*/ 	.short	0x000a


	//----- nvinfo : EIATTR_EXIT_INSTR_OFFSETS
	.align		4
        /*0250*/ 	.byte	0x04, 0x1c
        /*0252*/ 	.short	(.L_37 - .L_36)


	//   ....[0]....
.L_36:
        /*0254*/ 	.word	0x000009d0


	//   ....[1]....
        /*0258*/ 	.word	0x000011e0


	//   ....[2]....
        /*025c*/ 	.word	0x00004d90


	//   ....[3]....
        /*0260*/ 	.word	0x000052f0


	//   ....[4]....
        /*0264*/ 	.word	0x000064a0


	//----- nvinfo : EIATTR_MAX_THREADS
	.align		4
.L_37:
        /*0268*/ 	.byte	0x04, 0x05
        /*026a*/ 	.short	(.L_39 - .L_38)
.L_38:
        /*026c*/ 	.word	0x00000180
        /*0270*/ 	.word	0x00000001
        /*0274*/ 	.word	0x00000001


	//----- nvinfo : EIATTR_CRS_STACK_SIZE
	.align		4
.L_39:
        /*0278*/ 	.byte	0x04, 0x1e
        /*027a*/ 	.short	(.L_41 - .L_40)
.L_40:
        /*027c*/ 	.word	0x00000000


	//----- nvinfo : EIATTR_CBANK_PARAM_SIZE
	.align		4
.L_41:
        /*0280*/ 	.byte	0x03, 0x19
        /*0282*/ 	.short	0x0470


	//----- nvinfo : EIATTR_PARAM_CBANK
	.align		4
        /*0284*/ 	.byte	0x04, 0x0a
        /*0286*/ 	.short	(.L_43 - .L_42)
	.align		4
.L_42:
        /*0288*/ 	.word	index@(.nv.constant0._ZN7cutlass13device_kernelINS_4gemm6kernel13GemmUniversalIN4cute5tupleIJiiiiEEENS1_10collective13CollectiveMmaINS1_34MainloopSm90TmaGmmaWarpSpecializedILi4ENS5_IJNS4_1CILi2EEENSA_ILi4EEENSA_ILi1EEEEEENS1_35KernelTmaWarpSpecializedCooperativeEEENS5_IJNSA_ILi128EEENSA_ILi64EEESH_EEENS_6half_tENS5_IJlSD_lEEESK_SL_NS4_8TiledMMAINS4_8MMA_AtomIJNS4_4SM904GMMA25MMA_64x64x16_F32F16F16_SSILNSP_5MajorE0ELSR_0ELNSP_7ScaleInE1ELSS_1EEEEEENS4_6LayoutINS5_IJSB_SD_SD_EEENS5_IJSD_NSA_ILi0EEESX_EEEEENS5_IJNS4_10UnderscoreES10_S10_EEEEENS4_23SM90_TMA_LOAD_MULTICASTENS4_14ComposedLayoutINS4_7SwizzleILi3ELi4ELi3EEENS4_18smem_ptr_flag_bitsILi16EEENSV_INS5_IJNSA_ILi8EEESI_EEENS5_IJSI_SD_EEEEEEEvNS4_8identityES13_S1D_vS1E_EENS_8epilogue10collective6detail29Sm90TmaWarpSpecializedAdapterINS1H_15DefaultEpilogueISK_SL_SL_NS1G_6thread17LinearCombinationISK_Li1EffLNS1L_9ScaleType4KindE0ELNS_15FloatRoundStyleE2ESK_EENS1_15EpilogueDefaultEEEEEvvEEEEvNT_6ParamsE)
        /*028c*/ 	.short	0x0210
        /*028e*/ 	.short	0x0470


	//----- nvinfo : EIATTR_SW_WAR
	.align		4
.L_43:
        /*0290*/ 	.byte	0x04, 0x36
        /*0292*/ 	.short	(.L_45 - .L_44)
.L_44:
        /*0294*/ 	.word	0x00000008
.L_45:


//--------------------- .nv.callgraph             --------------------------
	.section	.nv.callgraph,"",@"SHT_CUDA_CALLGRAPH"
	.align	4
	.sectionentsize	8
	.align		4
        /*0000*/ 	.word	0x00000000
	.align		4
        /*0004*/ 	.word	0xffffffff
	.align		4
        /*0008*/ 	.word	index@(_ZN7cutlass13device_kernelINS_4gemm6kernel13GemmUniversalIN4cute5tupleIJiiiiEEENS1_10collective13CollectiveMmaINS1_34MainloopSm90TmaGmmaWarpSpecializedILi4ENS5_IJNS4_1CILi2EEENSA_ILi4EEENSA_ILi1EEEEEENS1_35KernelTmaWarpSpecializedCooperativeEEENS5_IJNSA_ILi128EEENSA_ILi64EEESH_EEENS_6half_tENS5_IJlSD_lEEESK_SL_NS4_8TiledMMAINS4_8MMA_AtomIJNS4_4SM904GMMA25MMA_64x64x16_F32F16F16_SSILNSP_5MajorE0ELSR_0ELNSP_7ScaleInE1ELSS_1EEEEEENS4_6LayoutINS5_IJSB_SD_SD_EEENS5_IJSD_NSA_ILi0EEESX_EEEEENS5_IJNS4_10UnderscoreES10_S10_EEEEENS4_23SM90_TMA_LOAD_MULTICASTENS4_14ComposedLayoutINS4_7SwizzleILi3ELi4ELi3EEENS4_18smem_ptr_flag_bitsILi16EEENSV_INS5_IJNSA_ILi8EEESI_EEENS5_IJSI_SD_EEEEEEEvNS4_8identityES13_S1D_vS1E_EENS_8epilogue10collective6detail29Sm90TmaWarpSpecializedAdapterINS1H_15DefaultEpilogueISK_SL_SL_NS1G_6thread17LinearCombinationISK_Li1EffLNS1L_9ScaleType4KindE0ELNS_15FloatRoundStyleE2ESK_EENS1_15EpilogueDefaultEEEEEvvEEEEvNT_6ParamsE)
	.align		4
        /*000c*/ 	.word	index@(__assertfail)
	.align		4
        /*0010*/ 	.word	0x00000000
	.align		4
        /*0014*/ 	.word	0xfffffffe
	.align		4
        /*0018*/ 	.word	0x00000000
	.align		4
        /*001c*/ 	.word	0xfffffffd
	.align		4
        /*0020*/ 	.word	0x00000000
	.align		4
        /*0024*/ 	.word	0xfffffffc


//--------------------- .nv.constant4             --------------------------
	.section	.nv.constant4,"a",@progbits
	.align	8
	.align		8
.nv.constant4:
        /*0000*/ 	.dword	__assertfail
	.align		8
        /*0008*/ 	.dword	__unnamed_1
	.align		8
        /*0010*/ 	.dword	_ZN40_INTERNAL_8b1b37b8_4_k_cu_01922c9e_310814cuda3std3__45__cpo5beginE
	.align		8
        /*0018*/ 	.dword	_ZN40_INTERNAL_8b1b37b8_4_k_cu_01922c9e_310814cuda3std3__45__cpo3endE
	.align		8
        /*0020*/ 	.dword	_ZN40_INTERNAL_8b1b37b8_4_k_cu_01922c9e_310814cuda3std3__45__cpo6cbeginE
	.align		8
        /*0028*/ 	.dword	_ZN40_INTERNAL_8b1b37b8_4_k_cu_01922c9e_310814cuda3std3__45__cpo4cendE
	.align		8
        /*0030*/ 	.dword	_ZN40_INTERNAL_8b1b37b8_4_k_cu_01922c9e_310814cuda3std3__442_GLOBAL__N__8b1b37b8_4_k_cu_01922c9e_310816ignoreE
	.align		8
        /*0038*/ 	.dword	_ZN40_INTERNAL_8b1b37b8_4_k_cu_01922c9e_310814cuda3std3__419piecewise_constructE
	.align		8
        /*0040*/ 	.dword	_ZN40_INTERNAL_8b1b37b8_4_k_cu_01922c9e_310814cuda3std3__48in_placeE
	.align		8
        /*0048*/ 	.dword	_ZN40_INTERNAL_8b1b37b8_4_k_cu_01922c9e_310814cuda3std6ranges3__45__cpo4swapE
	.align		8
        /*0050*/ 	.dword	_ZN40_INTERNAL_8b1b37b8_4_k_cu_01922c9e_310814cuda3std6ranges3__45__cpo9iter_moveE
	.align		8
        /*0058*/ 	.dword	_ZN40_INTERNAL_8b1b37b8_4_k_cu_01922c9e_310814cute7productE
	.align		8
        /*0060*/ 	.dword	_ZN40_INTERNAL_8b1b37b8_4_k_cu_01922c9e_310814cute1_E
	.align		8
        /*0068*/ 	.dword	$str$22
	.align		8
        /*0070*/ 	.dword	$str$23


//--------------------- .text._ZN7cutlass13device_kernelINS_4gemm6kernel13GemmUniversalIN4cute5tupleIJiiiiEEENS1_10collective13CollectiveMmaINS1_34MainloopSm90TmaGmmaWarpSpecializedILi4ENS5_IJNS4_1CILi2EEENSA_ILi4EEENSA_ILi1EEEEEENS1_35KernelTmaWarpSpecializedCooperativeEEENS5_IJNSA_ILi128EEENSA_ILi64EEESH_EEENS_6half_tENS5_IJlSD_lEEESK_SL_NS4_8TiledMMAINS4_8MMA_AtomIJNS4_4SM904GMMA25MMA_64x64x16_F32F16F16_SSILNSP_5MajorE0ELSR_0ELNSP_7ScaleInE1ELSS_1EEEEEENS4_6LayoutINS5_IJSB_SD_SD_EEENS5_IJSD_NSA_ILi0EEESX_EEEEENS5_IJNS4_10UnderscoreES10_S10_EEEEENS4_23SM90_TMA_LOAD_MULTICASTENS4_14ComposedLayoutINS4_7SwizzleILi3ELi4ELi3EEENS4_18smem_ptr_flag_bitsILi16EEENSV_INS5_IJNSA_ILi8EEESI_EEENS5_IJSI_SD_EEEEEEEvNS4_8identityES13_S1D_vS1E_EENS_8epilogue10collective6detail29Sm90TmaWarpSpecializedAdapterINS1H_15DefaultEpilogueISK_SL_SL_NS1G_6thread17LinearCombinationISK_Li1EffLNS1L_9ScaleType4KindE0ELNS_15FloatRoundStyleE2ESK_EENS1_15EpilogueDefaultEEEEEvvEEEEvNT_6ParamsE --------------------------
	.section	.text._ZN7cutlass13device_kernelINS_4gemm6kernel13GemmUniversalIN4cute5tupleIJiiiiEEENS1_10collective13CollectiveMmaINS1_34MainloopSm90TmaGmmaWarpSpecializedILi4ENS5_IJNS4_1CILi2EEENSA_ILi4EEENSA_ILi1EEEEEENS1_35KernelTmaWarpSpecializedCooperativeEEENS5_IJNSA_ILi128EEENSA_ILi64EEESH_EEENS_6half_tENS5_IJlSD_lEEESK_SL_NS4_8TiledMMAINS4_8MMA_AtomIJNS4_4SM904GMMA25MMA_64x64x16_F32F16F16_SSILNSP_5MajorE0ELSR_0ELNSP_7ScaleInE1ELSS_1EEEEEENS4_6LayoutINS5_IJSB_SD_SD_EEENS5_IJSD_NSA_ILi0EEESX_EEEEENS5_IJNS4_10UnderscoreES10_S10_EEEEENS4_23SM90_TMA_LOAD_MULTICASTENS4_14ComposedLayoutINS4_7SwizzleILi3ELi4ELi3EEENS4_18smem_ptr_flag_bitsILi16EEENSV_INS5_IJNSA_ILi8EEESI_EEENS5_IJSI_SD_EEEEEEEvNS4_8identityES13_S1D_vS1E_EENS_8epilogue10collective6detail29Sm90TmaWarpSpecializedAdapterINS1H_15DefaultEpilogueISK_SL_SL_NS1G_6thread17LinearCombinationISK_Li1EffLNS1L_9ScaleType4KindE0ELNS_15FloatRoundStyleE2ESK_EENS1_15EpilogueDefaultEEEEEvvEEEEvNT_6ParamsE,"ax",@progbits
	.align	128
.text._ZN7cutlass13device_kernelINS_4gemm6kernel13GemmUniversalIN4cute5tupleIJiiiiEEENS1_10collective13CollectiveMmaINS1_34MainloopSm90TmaGmmaWarpSpecializedILi4ENS5_IJNS4_1CILi2EEENSA_ILi4EEENSA_ILi1EEEEEENS1_35KernelTmaWarpSpecializedCooperativeEEENS5_IJNSA_ILi128EEENSA_ILi64EEESH_EEENS_6half_tENS5_IJlSD_lEEESK_SL_NS4_8TiledMMAINS4_8MMA_AtomIJNS4_4SM904GMMA25MMA_64x64x16_F32F16F16_SSILNSP_5MajorE0ELSR_0ELNSP_7ScaleInE1ELSS_1EEEEEENS4_6LayoutINS5_IJSB_SD_SD_EEENS5_IJSD_NSA_ILi0EEESX_EEEEENS5_IJNS4_10UnderscoreES10_S10_EEEEENS4_23SM90_TMA_LOAD_MULTICASTENS4_14ComposedLayoutINS4_7SwizzleILi3ELi4ELi3EEENS4_18smem_ptr_flag_bitsILi16EEENSV_INS5_IJNSA_ILi8EEESI_EEENS5_IJSI_SD_EEEEEEEvNS4_8identityES13_S1D_vS1E_EENS_8epilogue10collective6detail29Sm90TmaWarpSpecializedAdapterINS1H_15DefaultEpilogueISK_SL_SL_NS1G_6thread17LinearCombinationISK_Li1EffLNS1L_9ScaleType4KindE0ELNS_15FloatRoundStyleE2ESK_EENS1_15EpilogueDefaultEEEEEvvEEEEvNT_6ParamsE:
        .type           _ZN7cutlass13device_kernelINS_4gemm6kernel13GemmUniversalIN4cute5tupleIJiiiiEEENS1_10collective13CollectiveMmaINS1_34MainloopSm90TmaGmmaWarpSpecializedILi4ENS5_IJNS4_1CILi2EEENSA_ILi4EEENSA_ILi1EEEEEENS1_35KernelTmaWarpSpecializedCooperativeEEENS5_IJNSA_ILi128EEENSA_ILi64EEESH_EEENS_6half_tENS5_IJlSD_lEEESK_SL_NS4_8TiledMMAINS4_8MMA_AtomIJNS4_4SM904GMMA25MMA_64x64x16_F32F16F16_SSILNSP_5MajorE0ELSR_0ELNSP_7ScaleInE1ELSS_1EEEEEENS4_6LayoutINS5_IJSB_SD_SD_EEENS5_IJSD_NSA_ILi0EEESX_EEEEENS5_IJNS4_10UnderscoreES10_S10_EEEEENS4_23SM90_TMA_LOAD_MULTICASTENS4_14ComposedLayoutINS4_7SwizzleILi3ELi4ELi3EEENS4_18smem_ptr_flag_bitsILi16EEENSV_INS5_IJNSA_ILi8EEESI_EEENS5_IJSI_SD_EEEEEEEvNS4_8identityES13_S1D_vS1E_EENS_8epilogue10collective6detail29Sm90TmaWarpSpecializedAdapterINS1H_15DefaultEpilogueISK_SL_SL_NS1G_6thread17LinearCombinationISK_Li1EffLNS1L_9ScaleType4KindE0ELNS_15FloatRoundStyleE2ESK_EENS1_15EpilogueDefaultEEEEEvvEEEEvNT_6ParamsE,@function
        .size           _ZN7cutlass13device_kernelINS_4gemm6kernel13GemmUniversalIN4cute5tupleIJiiiiEEENS1_10collective13CollectiveMmaINS1_34MainloopSm90TmaGmmaWarpSpecializedILi4ENS5_IJNS4_1CILi2EEENSA_ILi4EEENSA_ILi1EEEEEENS1_35KernelTmaWarpSpecializedCooperativeEEENS5_IJNSA_ILi128EEENSA_ILi64EEESH_EEENS_6half_tENS5_IJlSD_lEEESK_SL_NS4_8TiledMMAINS4_8MMA_AtomIJNS4_4SM904GMMA25MMA_64x64x16_F32F16F16_SSILNSP_5MajorE0ELSR_0ELNSP_7ScaleInE1ELSS_1EEEEEENS4_6LayoutINS5_IJSB_SD_SD_EEENS5_IJSD_NSA_ILi0EEESX_EEEEENS5_IJNS4_10UnderscoreES10_S10_EEEEENS4_23SM90_TMA_LOAD_MULTICASTENS4_14ComposedLayoutINS4_7SwizzleILi3ELi4ELi3EEENS4_18smem_ptr_flag_bitsILi16EEENSV_INS5_IJNSA_ILi8EEESI_EEENS5_IJSI_SD_EEEEEEEvNS4_8identityES13_S1D_vS1E_EENS_8epilogue10collective6detail29Sm90TmaWarpSpecializedAdapterINS1H_15DefaultEpilogueISK_SL_SL_NS1G_6thread17LinearCombinationISK_Li1EffLNS1L_9ScaleType4KindE0ELNS_15FloatRoundStyleE2ESK_EENS1_15EpilogueDefaultEEEEEvvEEEEvNT_6ParamsE,(.L_x_133 - _ZN7cutlass13device_kernelINS_4gemm6kernel13GemmUniversalIN4cute5tupleIJiiiiEEENS1_10collective13CollectiveMmaINS1_34MainloopSm90TmaGmmaWarpSpecializedILi4ENS5_IJNS4_1CILi2EEENSA_ILi4EEENSA_ILi1EEEEEENS1_35KernelTmaWarpSpecializedCooperativeEEENS5_IJNSA_ILi128EEENSA_ILi64EEESH_EEENS_6half_tENS5_IJlSD_lEEESK_SL_NS4_8TiledMMAINS4_8MMA_AtomIJNS4_4SM904GMMA25MMA_64x64x16_F32F16F16_SSILNSP_5MajorE0ELSR_0ELNSP_7ScaleInE1ELSS_1EEEEEENS4_6LayoutINS5_IJSB_SD_SD_EEENS5_IJSD_NSA_ILi0EEESX_EEEEENS5_IJNS4_10UnderscoreES10_S10_EEEEENS4_23SM90_TMA_LOAD_MULTICASTENS4_14ComposedLayoutINS4_7SwizzleILi3ELi4ELi3EEENS4_18smem_ptr_flag_bitsILi16EEENSV_INS5_IJNSA_ILi8EEESI_EEENS5_IJSI_SD_EEEEEEEvNS4_8identityES13_S1D_vS1E_EENS_8epilogue10collective6detail29Sm90TmaWarpSpecializedAdapterINS1H_15DefaultEpilogueISK_SL_SL_NS1G_6thread17LinearCombinationISK_Li1EffLNS1L_9ScaleType4KindE0ELNS_15FloatRoundStyleE2ESK_EENS1_15EpilogueDefaultEEEEEvvEEEEvNT_6ParamsE)
        .other          _ZN7cutlass13device_kernelINS_4gemm6kernel13GemmUniversalIN4cute5tupleIJiiiiEEENS1_10collective13CollectiveMmaINS1_34MainloopSm90TmaGmmaWarpSpecializedILi4ENS5_IJNS4_1CILi2EEENSA_ILi4EEENSA_ILi1EEEEEENS1_35KernelTmaWarpSpecializedCooperativeEEENS5_IJNSA_ILi128EEENSA_ILi64EEESH_EEENS_6half_tENS5_IJlSD_lEEESK_SL_NS4_8TiledMMAINS4_8MMA_AtomIJNS4_4SM904GMMA25MMA_64x64x16_F32F16F16_SSILNSP_5MajorE0ELSR_0ELNSP_7ScaleInE1ELSS_1EEEEEENS4_6LayoutINS5_IJSB_SD_SD_EEENS5_IJSD_NSA_ILi0EEESX_EEEEENS5_IJNS4_10UnderscoreES10_S10_EEEEENS4_23SM90_TMA_LOAD_MULTICASTENS4_14ComposedLayoutINS4_7SwizzleILi3ELi4ELi3EEENS4_18smem_ptr_flag_bitsILi16EEENSV_INS5_IJNSA_ILi8EEESI_EEENS5_IJSI_SD_EEEEEEEvNS4_8identityES13_S1D_vS1E_EENS_8epilogue10collective6detail29Sm90TmaWarpSpecializedAdapterINS1H_15DefaultEpilogueISK_SL_SL_NS1G_6thread17LinearCombinationISK_Li1EffLNS1L_9ScaleType4KindE0ELNS_15FloatRoundStyleE2ESK_EENS1_15EpilogueDefaultEEEEEvvEEEEvNT_6ParamsE,@"STO_CUDA_ENTRY STV_DEFAULT"
_ZN7cutlass13device_kernelINS_4gemm6kernel13GemmUniversalIN4cute5tupleIJiiiiEEENS1_10collective13CollectiveMmaINS1_34MainloopSm90TmaGmmaWarpSpecializedILi4ENS5_IJNS4_1CILi2EEENSA_ILi4EEENSA_ILi1EEEEEENS1_35KernelTmaWarpSpecializedCooperativeEEENS5_IJNSA_ILi128EEENSA_ILi64EEESH_EEENS_6half_tENS5_IJlSD_lEEESK_SL_NS4_8TiledMMAINS4_8MMA_AtomIJNS4_4SM904GMMA25MMA_64x64x16_F32F16F16_SSILNSP_5MajorE0ELSR_0ELNSP_7ScaleInE1ELSS_1EEEEEENS4_6LayoutINS5_IJSB_SD_SD_EEENS5_IJSD_NSA_ILi0EEESX_EEEEENS5_IJNS4_10UnderscoreES10_S10_EEEEENS4_23SM90_TMA_LOAD_MULTICASTENS4_14ComposedLayoutINS4_7SwizzleILi3ELi4ELi3EEENS4_18smem_ptr_flag_bitsILi16EEENSV_INS5_IJNSA_ILi8EEESI_EEENS5_IJSI_SD_EEEEEEEvNS4_8identityES13_S1D_vS1E_EENS_8epilogue10collective6detail29Sm90TmaWarpSpecializedAdapterINS1H_15DefaultEpilogueISK_SL_SL_NS1G_6thread17LinearCombinationISK_Li1EffLNS1L_9ScaleType4KindE0ELNS_15FloatRoundStyleE2ESK_EENS1_15EpilogueDefaultEEEEEvvEEEEvNT_6ParamsE:
[----:B------:R-:W0:Y:S01]  /*0000*/  LDC R1, c[0x0][0x28] ;  /* 0x00000a00ff017b82 */ /* 0x000e220000000800 */
[----:B------:R-:W1:Y:S01]  /*0010*/  S2R R63, SR_TID.X ;  /* 0x00000000003f7919 */ /* 0x000e620000002100 */
[----:B------:R-:W-:Y:S01]  /*0020*/  ELECT P0, URZ, PT ;  /* 0x00000000003f782f */ /* 0x000fe20003800000 */
[----:B------:R-:W-:Y:S01]  /*0030*/  BSSY B0, `(.L_x_0) ;  /* 0x000000f000007945 */ /* 0x000fe20003800000 */
[--C-:B-1----:R-:W-:Y:S02]  /*0040*/  SHF.R.U32.HI R0, RZ, 0x5, R63.reuse ;  /* 0x00000005ff007819 */ /* 0x102fe4000001163f */
[----:B------:R-:W-:-:S03]  /*0050*/  SHF.R.U32.HI R6, RZ, 0x7, R63 ;  /* 0x00000007ff067819 */ /* 0x000fc6000001163f */
[----:B------:R-:W1:Y:S04]  /*0060*/  SHFL.IDX PT, R2, R0, RZ, 0x1f ;  /* 0x00001fff00027589 */ /* 0x000e6800000e0000 */
[----:B------:R2:W3:Y:S01]  /*0070*/  SHFL.IDX PT, R5, R6, RZ, 0x1f ;  /* 0x00001fff06057589 */ /* 0x0004e200000e0000 */
[----:B-1----:R-:W-:-:S13]  /*0080*/  ISETP.NE.OR P0, PT, R2, RZ, !P0 ;  /* 0x000000ff0200720c */ /* 0x002fda0004705670 */
[----:B0-23--:R-:W-:Y:S05]  /*0090*/  @P0 BRA `(.L_x_1) ;  /* 0x0000000000200947 */ /* 0x00dfea0003800000 */
[----:B------:R-:W-:Y:S02]  /*00a0*/  ULDC.64 UR4, c[0x0][0x198] ;  /* 0x0000660000047ab9 */ /* 0x000fe40000000a00 */
[----:B------:R-:W-:Y:S02]  /*00b0*/  UIADD3 UR6, UP0, UR4, 0xf0, URZ ;  /* 0x000000f004067890 */ /* 0x000fe4000ff1e03f */
[----:B------:R-:W-:Y:S02]  /*00c0*/  UIADD3 UR4, UP1, UR4, 0x1f0, URZ ;  /* 0x000001f004047890 */ /* 0x000fe4000ff3e03f */
[----:B------:R-:W-:Y:S02]  /*00d0*/  UIADD3.X UR7, URZ, UR5, URZ, UP0, !UPT ;  /* 0x000000053f077290 */ /* 0x000fe400087fe43f */
[----:B------:R-:W-:-:S07]  /*00e0*/  UIADD3.X UR5, URZ, UR5, URZ, UP1, !UPT ;  /* 0x000000053f057290 */ /* 0x000fce0008ffe43f */
[----:B------:R0:W-:Y:S02]  /*00f0*/  UTMACCTL.PF [UR6] ;  /* 0x00000000060079b9 */ /* 0x0001e40008040000 */
[----:B------:R0:W-:Y:S02]  /*0100*/  UTMACCTL.PF [UR4] ;  /* 0x00000000040079b9 */ /* 0x0001e40008040000 */
[----:B0-----:R-:W-:Y:S01]  /*0110*/  NOP ;  /* 0x0000000000007918 */ /* 0x001fe20000000000 */
.L_x_1:
[----:B------:R-:W-:Y:S05]  /*0120*/  BSYNC B0 ;  /* 0x0000000000007941 */ /* 0x000fea0003800000 */
.L_x_0:
[----:B------:R-:W0:Y:S02]  /*0130*/  SHFL.IDX PT, R3, R0, RZ, 0x1f ;  /* 0x00001fff00037589 */ /* 0x000e2400000e0000 */
[----:B0-----:R-:W-:-:S13]  /*0140*/  ISETP.NE.AND P0, PT, R3, RZ, PT ;  /* 0x000000ff0300720c */ /* 0x001fda0003f05270 */
[----:B------:R-:W-:Y:S05]  /*0150*/  @P0 BRA `(.L_x_2) ;  /* 0x0000000000580947 */ /* 0x000fea0003800000 */
[----:B------:R-:W0:Y:S01]  /*0160*/  S2UR UR8, SR_CgaCtaId ;  /* 0x00000000000879c3 */ /* 0x000e220000008800 */
[----:B------:R-:W-:Y:S01]  /*0170*/  UMOV UR4, 0x400 ;  /* 0x0000040000047882 */ /* 0x000fe20000000000 */
[----:B------:R-:W-:Y:S01]  /*0180*/  UMOV UR5, 0x1 ;  /* 0x0000000100057882 */ /* 0x000fe20000000000 */
[----:B------:R-:W-:Y:S01]  /*0190*/  UMOV UR6, 0xa ;  /* 0x0000000a00067882 */ /* 0x000fe20000000000 */
[----:B------:R-:W-:Y:S01]  /*01a0*/  ELECT P0, URZ, PT ;  /* 0x00000000003f782f */ /* 0x000fe20003800000 */
[----:B------:R-:W-:-:S04]  /*01b0*/  UIADD3 UR6, -UR6, 0x100000, URZ ;  /* 0x0010000006067890 */ /* 0x000fc8000fffe13f */
[----:B------:R-:W-:Y:S02]  /*01c0*/  USHF.L.U32 UR7, UR6, 0xb, URZ ;  /* 0x0000000b06077899 */ /* 0x000fe4000800063f */
[----:B------:R-:W-:Y:S02]  /*01d0*/  USHF.L.U32 UR6, UR6, 0x1, URZ ;  /* 0x0000000106067899 */ /* 0x000fe4000800063f */
[----:B0-----:R-:W-:Y:S02]  /*01e0*/  ULEA UR8, UR8, UR4, 0x18 ;  /* 0x0000000408087291 */ /* 0x001fe4000f8ec03f */
[----:B------:R-:W-:-:S04]  /*01f0*/  UIADD3 UR4, -UR5, 0x100000, URZ ;  /* 0x0010000005047890 */ /* 0x000fc8000fffe13f */
[----:B------:R-:W-:Y:S02]  /*0200*/  USHF.L.U32 UR5, UR4, 0xb, URZ ;  /* 0x0000000b04057899 */ /* 0x000fe4000800063f */
[----:B------:R-:W-:Y:S01]  /*0210*/  USHF.L.U32 UR4, UR4, 0x1, URZ ;  /* 0x0000000104047899 */ /* 0x000fe2000800063f */
[----:B------:R-:W0:Y:S11]  /*0220*/  FENCE.VIEW.ASYNC.S ;  /* 0x00000000000073c6 */ /* 0x000e360000000000 */
[----:B0-----:R0:W1:Y:S01]  /*0230*/  SYNCS.EXCH.64 URZ, [UR8], UR4 ;  /* 0x00000004083f75b2 */ /* 0x0010620008000100 */
[----:B------:R0:W2:Y:S01]  /*0240*/  SYNCS.EXCH.64 URZ, [UR8+0x20], UR6 ;  /* 0x00002006083f75b2 */ /* 0x0000a20008000100 */
[----:B------:R0:W3:Y:S01]  /*0250*/  SYNCS.EXCH.64 URZ, [UR8+0x8], UR4 ;  /* 0x00000804083f75b2 */ /* 0x0000e20008000100 */
[----:B------:R0:W4:Y:S01]  /*0260*/  SYNCS.EXCH.64 URZ, [UR8+0x28], UR6 ;  /* 0x00002806083f75b2 */ /* 0x0001220008000100 */
[----:B------:R0:W0:Y:S01]  /*0270*/  SYNCS.EXCH.64 URZ, [UR8+0x10], UR4 ;  /* 0x00001004083f75b2 */ /* 0x0000220008000100 */
[----:B------:R0:W0:Y:S01]  /*0280*/  SYNCS.EXCH.64 URZ, [UR8+0x30], UR6 ;  /* 0x00003006083f75b2 */ /* 0x0000220008000100 */
[----:B------:R0:W0:Y:S01]  /*0290*/  SYNCS.EXCH.64 URZ, [UR8+0x18], UR4 ;  /* 0x00001804083f75b2 */ /* 0x0000220008000100 */
[----:B------:R0:W0:Y:S01]  /*02a0*/  SYNCS.EXCH.64 URZ, [UR8+0x38], UR6 ;  /* 0x00003806083f75b2 */ /* 0x0000220008000100 */
[----:B------:R-:W-:Y:S01]  /*02b0*/  NOP ;  /* 0x0000000000007918 */ /* 0x000fe20000000000 */
.L_x_2:
[----:B------:R-:W-:Y:S01]  /*02c0*/  SHF.R.S32.HI R4, RZ, 0x1f, R63 ;  /* 0x0000001fff047819 */ /* 0x000fe2000001143f */
[----:B------:R-:W5:Y:S01]  /*02d0*/  SHFL.IDX PT, R0, R0, RZ, 0x1f ;  /* 0x00001fff00007589 */ /* 0x000f6200000e0000 */
[----:B0-----:R-:W0:Y:S01]  /*02e0*/  S2UR UR8, SR_CTAID.X ;  /* 0x00000000000879c3 */ /* 0x001e220000002500 */
[----:B------:R-:W-:Y:S02]  /*02f0*/  ELECT P0, URZ, PT ;  /* 0x00000000003f782f */ /* 0x000fe40003800000 */
[----:B------:R-:W-:Y:S01]  /*0300*/  LEA.HI R4, R4, R63, RZ, 0x7 ;  /* 0x0000003f04047211 */ /* 0x000fe200078f38ff */
[----:B------:R-:W-:Y:S01]  /*0310*/  ULDC UR4, c[0x0][0x150] ;  /* 0x0000540000047ab9 */ /* 0x000fe20000000800 */
[----:B------:R-:W-:Y:S01]  /*0320*/  SHF.R.S32.HI R10, RZ, 0x1f, R3 ;  /* 0x0000001fff0a7819 */ /* 0x000fe20000011403 */
[----:B------:R-:W-:Y:S01]  /*0330*/  NOP ;  /* 0x0000000000007918 */ /* 0x000fe20000000000 */
[----:B------:R-:W-:Y:S01]  /*0340*/  LOP3.LUT R4, R4, 0xffffff80, RZ, 0xc0, !PT ;  /* 0xffffff8004047812 */ /* 0x000fe200078ec0ff */
[----:B------:R-:W-:Y:S01]  /*0350*/  NOP ;  /* 0x0000000000007918 */ /* 0x000fe20000000000 */
[----:B------:R-:W-:Y:S01]  /*0360*/  LEA.HI R10, R10, R3, RZ, 0x2 ;  /* 0x000000030a0a7211 */ /* 0x000fe200078f10ff */
[----:B------:R-:W1:Y:S01]  /*0370*/  LDC R12, c[0x0][0x144] ;  /* 0x00005100ff0c7b82 */ /* 0x000e620000000800 */
[----:B------:R-:W-:Y:S01]  /*0380*/  IMAD.MOV.U32 R22, RZ, RZ, 0x1 ;  /* 0x00000001ff167424 */ /* 0x000fe200078e00ff */
[----:B------:R-:W-:Y:S01]  /*0390*/  ISETP.NE.AND P3, PT, R5, RZ, PT ;  /* 0x000000ff0500720c */ /* 0x000fe20003f65270 */
[----:B------:R-:W-:Y:S01]  /*03a0*/  IMAD.IADD R8, R63, 0x1, -R4 ;  /* 0x000000013f087824 */ /* 0x000fe200078e0a04 */
[----:B------:R-:W-:Y:S01]  /*03b0*/  LOP3.LUT R10, R10, 0x3ffffffc, RZ, 0xc0, !PT ;  /* 0x3ffffffc0a0a7812 */ /* 0x000fe200078ec0ff */
[----:B------:R-:W2:Y:S03]  /*03c0*/  S2R R4, SR_CTAID.Y ;  /* 0x0000000000047919 */ /* 0x000ea60000002600 */
[----:B------:R-:W-:Y:S01]  /*03d0*/  SHF.R.S32.HI R7, RZ, 0x1f, R8 ;  /* 0x0000001fff077819 */ /* 0x000fe20000011408 */
[----:B------:R-:W-:Y:S01]  /*03e0*/  IMAD.IADD R10, R3, 0x1, -R10 ;  /* 0x00000001030a7824 */ /* 0x000fe200078e0a0a */
[----:B------:R-:W3:Y:S02]  /*03f0*/  LDC R14, c[0x0][0x140] ;  /* 0x00005000ff0e7b82 */ /* 0x000ee40000000800 */
[----:B------:R-:W-:-:S02]  /*0400*/  LEA.HI R7, R7, R8, RZ, 0x3 ;  /* 0x0000000807077211 */ /* 0x000fc400078f18ff */
[----:B-----5:R-:W-:Y:S02]  /*0410*/  ISETP.NE.OR P0, PT, R0, RZ, !P0 ;  /* 0x000000ff0000720c */ /* 0x020fe40004705670 */
[--C-:B------:R-:W-:Y:S02]  /*0420*/  SHF.R.S32.HI R0, RZ, 0x3, R7.reuse ;  /* 0x00000003ff007819 */ /* 0x100fe40000011407 */
[----:B------:R-:W-:Y:S02]  /*0430*/  SHF.R.S32.HI R7, RZ, 0x1f, R7 ;  /* 0x0000001fff077819 */ /* 0x000fe40000011407 */
[----:B0-----:R-:W-:Y:S02]  /*0440*/  I2FP.F32.U32 R9, UR8 ;  /* 0x0000000800097c45 */ /* 0x001fe40008201000 */
[----:B------:R-:W-:-:S03]  /*0450*/  LEA.HI R7, R7, R0, RZ, 0x2 ;  /* 0x0000000007077211 */ /* 0x000fc600078f10ff */
[----:B------:R-:W-:Y:S01]  /*0460*/  FMUL R9, R9, UR4 ;  /* 0x0000000409097c20 */ /* 0x000fe20008400000 */
[----:B------:R-:W-:Y:S01]  /*0470*/  LOP3.LUT R7, R7, 0xfffffffc, RZ, 0xc0, !PT ;  /* 0xfffffffc07077812 */ /* 0x000fe200078ec0ff */
[----:B------:R-:W-:Y:S01]  /*0480*/  VOTEU.ALL UP0, P0 ;  /* 0x00000000003f7886 */ /* 0x000fe20000000000 */
[----:B------:R-:W-:Y:S01]  /*0490*/  ULDC UR4, c[0x0][0x154] ;  /* 0x0000550000047ab9 */ /* 0x000fe20000000800 */
[----:B------:R-:W-:Y:S02]  /*04a0*/  VOTEU.ALL UP1, P0 ;  /* 0x00000000003f7886 */ /* 0x000fe40000020000 */
[----:B------:R-:W0:Y:S01]  /*04b0*/  F2I.U32.TRUNC.NTZ R9, R9 ;  /* 0x0000000900097305 */ /* 0x000e22000020f000 */
[----:B------:R-:W-:Y:S01]  /*04c0*/  IMAD.IADD R7, R0, 0x1, -R7 ;  /* 0x0000000100077824 */ /* 0x000fe200078e0a07 */
[----:B------:R-:W5:Y:S01]  /*04d0*/  @!UP0 S2UR UR7, SR_CgaCtaId ;  /* 0x00000000000789c3 */ /* 0x000f620000008800 */
[----:B------:R-:W-:Y:S01]  /*04e0*/  @!UP0 UMOV UR6, 0x400 ;  /* 0x0000040000068882 */ /* 0x000fe20000000000 */
[----:B---3--:R-:W-:Y:S01]  /*04f0*/  ISETP.EQ.U32.AND P2, PT, R14, 0x1, PT ;  /* 0x000000010e00780c */ /* 0x008fe20003f42070 */
[----:B------:R-:W-:Y:S01]  /*0500*/  IMAD R10, R10, 0x4, R7 ;  /* 0x000000040a0a7824 */ /* 0x000fe200078e0207 */
[----:B--2---:R-:W-:-:S03]  /*0510*/  I2FP.F32.U32 R3, R4 ;  /* 0x0000000400037245 */ /* 0x004fc60000201000 */
[C---:B------:R-:W-:Y:S01]  /*0520*/  IMAD.SHL.U32 R19, R10.reuse, 0x4, RZ ;  /* 0x000000040a137824 */ /* 0x040fe200078e00ff */
[----:B------:R-:W-:Y:S01]  /*0530*/  LEA.HI R0, R10, R10, RZ, 0x1 ;  /* 0x0000000a0a007211 */ /* 0x000fe200078f08ff */
[----:B------:R-:W-:Y:S01]  /*0540*/  FMUL R13, R3, UR4 ;  /* 0x00000004030d7c20 */ /* 0x000fe20008400000 */
[----:B------:R-:W2:Y:S01]  /*0550*/  LDC R7, c[0x0][0x148] ;  /* 0x00005200ff077b82 */ /* 0x000ea20000000800 */
[----:B------:R-:W-:Y:S01]  /*0560*/  UMOV UR4, 0x20 ;  /* 0x0000002000047882 */ /* 0x000fe20000000000 */
[----:B------:R-:W-:Y:S01]  /*0570*/  LOP3.LUT R11, R0, 0xfffffffe, RZ, 0xc0, !PT ;  /* 0xfffffffe000b7812 */ /* 0x000fe200078ec0ff */
[----:B0-----:R-:W-:Y:S01]  /*0580*/  IMAD.MOV R15, RZ, RZ, -R9 ;  /* 0x000000ffff0f7224 */ /* 0x001fe200078e0a09 */
[----:B------:R-:W-:Y:S01]  /*0590*/  SHF.R.S32.HI R9, RZ, 0x1f, R2 ;  /* 0x0000001fff097819 */ /* 0x000fe20000011402 */
[----:B------:R-:W0:Y:S01]  /*05a0*/  F2I.U32.TRUNC.NTZ R13, R13 ;  /* 0x0000000d000d7305 */ /* 0x000e22000020f000 */
[----:B------:R-:W-:Y:S01]  /*05b0*/  LOP3.LUT R19, R10, 0xc, R19, 0x78, !PT ;  /* 0x0000000c0a137812 */ /* 0x000fe200078e7813 */
[----:B-1----:R-:W-:Y:S01]  /*05c0*/  IMAD R3, R12, R15, UR8 ;  /* 0x000000080c037e24 */ /* 0x002fe2000f8e020f */
[----:B------:R-:W-:Y:S01]  /*05d0*/  LEA.HI R9, R9, R2, RZ, 0x2 ;  /* 0x0000000209097211 */ /* 0x000fe200078f10ff */
[----:B------:R-:W-:Y:S01]  /*05e0*/  IMAD.IADD R0, R10, 0x1, -R11 ;  /* 0x000000010a007824 */ /* 0x000fe200078e0a0b */
[----:B------:R-:W-:-:S04]  /*05f0*/  @!UP0 UIADD3 UR4, -UR4, 0x100000, URZ ;  /* 0x0010000004048890 */ /* 0x000fc8000fffe13f */
[----:B------:R-:W-:Y:S02]  /*0600*/  @!UP0 USHF.L.U32 UR5, UR4, 0xb, URZ ;  /* 0x0000000b04058899 */ /* 0x000fe4000800063f */
[----:B------:R-:W-:Y:S01]  /*0610*/  @!UP0 USHF.L.U32 UR4, UR4, 0x1, URZ ;  /* 0x0000000104048899 */ /* 0x000fe2000800063f */
[----:B------:R-:W-:Y:S01]  /*0620*/  VIADD R10, R5, 0xffffffff ;  /* 0xffffffff050a7836 */ /* 0x000fe20000000000 */
[----:B------:R-:W-:Y:S02]  /*0630*/  LOP3.LUT R9, R9, 0xfffffffc, RZ, 0xc0, !PT ;  /* 0xfffffffc09097812 */ /* 0x000fe400078ec0ff */
[----:B------:R-:W-:Y:S01]  /*0640*/  ISETP.NE.AND P4, PT, R0, R3, PT ;  /* 0x000000030000720c */ /* 0x000fe20003f85270 */
[----:B-----5:R-:W-:Y:S01]  /*0650*/  @!UP0 ULEA UR6, UR7, UR6, 0x18 ;  /* 0x0000000607068291 */ /* 0x020fe2000f8ec03f */
[----:B------:R-:W-:Y:S01]  /*0660*/  ISETP.GE.U32.AND P6, PT, R10, 0x2, PT ;  /* 0x000000020a00780c */ /* 0x000fe20003fc6070 */
[----:B------:R-:W-:Y:S01]  /*0670*/  IMAD.IADD R0, R2, 0x1, -R9 ;  /* 0x0000000102007824 */ /* 0x000fe200078e0a09 */
[----:B------:R-:W-:Y:S01]  /*0680*/  VOTEU.ALL UP0, P0 ;  /* 0x00000000003f7886 */ /* 0x000fe20000000000 */
[----:B------:R-:W-:Y:S01]  /*0690*/  LOP3.LUT P0, RZ, R8, 0x7, RZ, 0xc0, !PT ;  /* 0x0000000708ff7812 */ /* 0x000fe2000780c0ff */
[----:B0-----:R-:W-:Y:S01]  /*06a0*/  IMAD.MOV R20, RZ, RZ, -R13 ;  /* 0x000000ffff147224 */ /* 0x001fe200078e0a0d */
[----:B------:R-:W-:-:S02]  /*06b0*/  LOP3.LUT R11, R63, 0x7f, RZ, 0xc0, !PT ;  /* 0x0000007f3f0b7812 */ /* 0x000fc400078ec0ff */
[C---:B------:R-:W-:Y:S01]  /*06c0*/  ISETP.NE.AND P1, PT, R0.reuse, 0x3, PT ;  /* 0x000000030000780c */ /* 0x040fe20003f25270 */
[----:B--2---:R-:W-:Y:S01]  /*06d0*/  IMAD R9, R7, R20, R4 ;  /* 0x0000001407097224 */ /* 0x004fe200078e0204 */
[C---:B------:R-:W-:Y:S02]  /*06e0*/  ISETP.LT.U32.AND P0, PT, R19.reuse, 0x8, !P0 ;  /* 0x000000081300780c */ /* 0x040fe40004701070 */
[----:B------:R-:W-:Y:S01]  /*06f0*/  @P4 LEA.HI R2, R19, R19, RZ, 0x1 ;  /* 0x0000001313024211 */ /* 0x000fe200078f08ff */
[----:B------:R-:W0:Y:S02]  /*0700*/  FENCE.VIEW.ASYNC.S ;  /* 0x00000000000073c6 */ /* 0x000e240000000000 */
[----:B0-----:R0:W1:Y:S01]  /*0710*/  @!UP0 SYNCS.EXCH.64 URZ, [UR6+0x50], UR4 ;  /* 0x00005004063f85b2 */ /* 0x0010620008000100 */
[----:B------:R-:W-:Y:S02]  /*0720*/  ISETP.EQ.OR P1, PT, R0, RZ, !P1 ;  /* 0x000000ff0000720c */ /* 0x000fe40004f22670 */
[----:B------:R-:W-:-:S02]  /*0730*/  @P4 SHF.R.S32.HI R2, RZ, 0x1, R2 ;  /* 0x00000001ff024819 */ /* 0x000fc40000011402 */
[----:B------:R-:W-:Y:S02]  /*0740*/  ISETP.EQ.AND P1, PT, R5, RZ, P1 ;  /* 0x000000ff0500720c */ /* 0x000fe40000f22270 */
[----:B------:R-:W-:Y:S02]  /*0750*/  @P4 ISETP.NE.AND P5, PT, R2, R9, PT ;  /* 0x000000090200420c */ /* 0x000fe40003fa5270 */
[----:B------:R-:W-:Y:S02]  /*0760*/  SEL R9, RZ, 0x1, !P0 ;  /* 0x00000001ff097807 */ /* 0x000fe40004000000 */
[----:B------:R-:W-:Y:S02]  /*0770*/  @P4 SEL R22, RZ, 0x1, P5 ;  /* 0x00000001ff164807 */ /* 0x000fe40002800000 */
[----:B------:R-:W-:Y:S02]  /*0780*/  SEL R18, RZ, 0x1, !P1 ;  /* 0x00000001ff127807 */ /* 0x000fe40004800000 */
[----:B------:R-:W-:Y:S01]  /*0790*/  LOP3.LUT R22, R22, R9, RZ, 0xc0, !PT ;  /* 0x0000000916167212 */ /* 0x000fe200078ec0ff */
[----:B------:R0:W2:Y:S01]  /*07a0*/  @!UP1 SYNCS.EXCH.64 URZ, [UR6+0x58], UR4 ;  /* 0x00005804063f95b2 */ /* 0x0000a20008000100 */
[----:B------:R-:W-:Y:S01]  /*07b0*/  SEL R18, R18, 0x2, P6 ;  /* 0x0000000212127807 */ /* 0x000fe20003000000 */
[----:B------:R-:W-:Y:S01]  /*07c0*/  NOP ;  /* 0x0000000000007918 */ /* 0x000fe20000000000 */
[----:B------:R-:W-:Y:S05]  /*07d0*/  @!P2 BRA `(.L_x_3) ;  /* 0x000000000008a947 */ /* 0x000fea0003800000 */
[----:B-12-4-:R-:W-:Y:S01]  /*07e0*/  UCGABAR_ARV ;  /* 0x00000000000079c7 */ /* 0x016fe20008000000 */
[----:B------:R-:W-:Y:S05]  /*07f0*/  BRA `(.L_x_4) ;  /* 0x0000000000047947 */ /* 0x000fea0003800000 */
.L_x_3:
[----:B-12-4-:R-:W-:Y:S01]  /*0800*/  NOP ;  /* 0x0000000000007918 */ /* 0x016fe20000000000 */
.L_x_4:
[----:B------:R-:W1:Y:S01]  /*0810*/  LDC R2, c[0x0][0x65c] ;  /* 0x00019700ff027b82 */ /* 0x000e620000000800 */
[----:B------:R-:W-:Y:S02]  /*0820*/  IMAD.U32 R8, RZ, RZ, UR8 ;  /* 0x00000008ff087e24 */ /* 0x000fe4000f8e00ff */
[----:B------:R-:W-:Y:S01]  /*0830*/  IMAD.MOV.U32 R9, RZ, RZ, RZ ;  /* 0x000000ffff097224 */ /* 0x000fe200078e00ff */
[----:B-1----:R-:W-:-:S04]  /*0840*/  ISETP.NE.AND P1, PT, R2, 0x1, PT ;  /* 0x000000010200780c */ /* 0x002fc80003f25270 */
[----:B------:R-:W-:-:S09]  /*0850*/  P2R R5, PR, RZ, 0x2 ;  /* 0x00000002ff057803 */ /* 0x000fd20000000000 */
[----:B------:R-:W1:Y:S01]  /*0860*/  @P1 LDC R17, c[0x0][0x10] ;  /* 0x00000400ff111b82 */ /* 0x000e620000000800 */
[----:B------:R-:W-:Y:S02]  /*0870*/  @P1 IMAD.MOV.U32 R5, RZ, RZ, RZ ;  /* 0x000000ffff051224 */ /* 0x000fe400078e00ff */
[----:B------:R-:W-:-:S05]  /*0880*/  @P1 IMAD.MOV.U32 R15, RZ, RZ, RZ ;  /* 0x000000ffff0f1224 */ /* 0x000fca00078e00ff */
[----:B------:R-:W2:Y:S01]  /*0890*/  @!P1 LDC R13, c[0x0][0xc] ;  /* 0x00000300ff0d9b82 */ /* 0x000ea20000000800 */
[----:B0-----:R-:W-:Y:S01]  /*08a0*/  ULDC UR4, c[0x0][0xc] ;  /* 0x0000030000047ab9 */ /* 0x001fe20000000800 */
[----:B------:R-:W-:Y:S01]  /*08b0*/  ULDC UR5, c[0x0][0x10] ;  /* 0x0000040000057ab9 */ /* 0x000fe20000000800 */
[----:B------:R-:W-:Y:S01]  /*08c0*/  ULDC UR6, c[0x0][0x14] ;  /* 0x0000050000067ab9 */ /* 0x000fe20000000800 */
[----:B------:R-:W-:-:S04]  /*08d0*/  UIMAD.WIDE.U32 UR4, UR4, UR5, URZ ;  /* 0x00000005040472a5 */ /* 0x000fc8000f8e003f */
[----:B------:R-:W-:Y:S02]  /*08e0*/  UIMAD.WIDE.U32 UR38, UR4, UR6, URZ ;  /* 0x00000006042672a5 */ /* 0x000fe4000f8e003f */
[----:B------:R-:W-:-:S04]  /*08f0*/  UIMAD UR41, UR5, UR6, URZ ;  /* 0x00000006052972a4 */ /* 0x000fc8000f8e023f */
[----:B------:R-:W-:Y:S01]  /*0900*/  UIADD3 UR41, UR39, UR41, URZ ;  /* 0x0000002927297290 */ /* 0x000fe2000fffe03f */
[----:B-1----:R-:W-:-:S04]  /*0910*/  @P1 IMAD.WIDE.U32 R16, R17, UR8, R4 ;  /* 0x0000000811101c25 */ /* 0x002fc8000f8e0004 */
[----:B------:R-:W-:Y:S02]  /*0920*/  @P1 IMAD.IADD R17, R17, 0x1, R15 ;  /* 0x0000000111111824 */ /* 0x000fe400078e020f */
[----:B--2---:R-:W-:-:S04]  /*0930*/  @!P1 IMAD.WIDE.U32 R8, R4, R13, R8 ;  /* 0x0000000d04089225 */ /* 0x004fc800078e0008 */
[----:B------:R-:W-:Y:S02]  /*0940*/  @!P1 IMAD.MOV.U32 R16, RZ, RZ, R8 ;  /* 0x000000ffff109224 */ /* 0x000fe400078e0008 */
[----:B------:R-:W-:Y:S01]  /*0950*/  @!P1 IMAD.MOV.U32 R17, RZ, RZ, R9 ;  /* 0x000000ffff119224 */ /* 0x000fe200078e0009 */
[----:B------:R-:W-:Y:S06]  /*0960*/  @!P2 BRA `(.L_x_5) ;  /* 0x00000000000ca947 */ /* 0x000fec0003800000 */
[----:B------:R-:W-:Y:S01]  /*0970*/  UCGABAR_WAIT ;  /* 0x0000000000007dc7 */ /* 0x000fe20008000000 */
[----:B------:R-:W-:Y:S01]  /*0980*/  CCTL.IVALL ;  /* 0x00000000ff00798f */ /* 0x000fe20002000000 */
[----:B------:R-:W-:Y:S05]  /*0990*/  BRA `(.L_x_6) ;  /* 0x0000000000047947 */ /* 0x000fea0003800000 */
.L_x_5:
[----:B------:R-:W-:Y:S06]  /*09a0*/  BAR.SYNC.DEFER_BLOCKING 0x0 ;  /* 0x0000000000007b1d */ /* 0x000fec0000010000 */
.L_x_6:
[----:B------:R-:W-:Y:S05]  /*09b0*/  @!P3 BRA `(.L_x_7) ;  /* 0x0000004000f8b947 */ /* 0x000fea0003800000 */
[----:B------:R-:W-:-:S13]  /*09c0*/  ISETP.GT.U32.AND P0, PT, R10, 0x1, PT ;  /* 0x000000010a00780c */ /* 0x000fda0003f04070 */
[----:B------:R-:W-:Y:S05]  /*09d0*/  @P0 EXIT ;  /* 0x000000000000094d */ /* 0x000fea0003800000 */
[----:B------:R-:W-:Y:S01]  /*09e0*/  ULDC.64 UR4, c[0x0][0x650] ;  /* 0x0001940000047ab9 */ /* 0x000fe20000000a00 */
[----:B------:R-:W-:Y:S01]  /*09f0*/  PRMT R0, RZ, 0x7610, R0 ;  /* 0x00007610ff007816 */ /* 0x000fe20000000000 */
[----:B------:R-:W-:Y:S01]  /*0a00*/  IMAD.MOV.U32 R71, RZ, RZ, -0x1 ;  /* 0xffffffffff477424 */ /* 0x000fe200078e00ff */
[----:B------:R-:W-:Y:S01]  /*0a10*/  ISETP.GE.U32.AND P0, PT, R16, UR4, PT ;  /* 0x0000000410007c0c */ /* 0x000fe2000bf06070 */
[----:B------:R-:W-:Y:S02]  /*0a20*/  IMAD.MOV.U32 R70, RZ, RZ, -0x1 ;  /* 0xffffffffff467424 */ /* 0x000fe400078e00ff */
[----:B------:R-:W-:Y:S01]  /*0a30*/  IMAD.MOV.U32 R69, RZ, RZ, -0x1 ;  /* 0xffffffffff457424 */ /* 0x000fe200078e00ff */
[----:B------:R-:W-:-:S13]  /*0a40*/  ISETP.GE.U32.AND.EX P0, PT, R17, UR5, PT, P0 ;  /* 0x0000000511007c0c */ /* 0x000fda000bf06100 */
[----:B------:R-:W-:Y:S05]  /*0a50*/  @P0 BRA `(.L_x_8) ;  /* 0x0000000400280947 */ /* 0x000fea0003800000 */
[----:B------:R-:W0:Y:S01]  /*0a60*/  LDC.64 R24, c[0x0][0x628] ;  /* 0x00018a00ff187b82 */ /* 0x000e220000000a00 */
[----:B------:R-:W-:Y:S02]  /*0a70*/  IMAD.MOV.U32 R8, RZ, RZ, R16 ;  /* 0x000000ffff087224 */ /* 0x000fe400078e0010 */
[----:B------:R-:W-:-:S05]  /*0a80*/  IMAD.MOV.U32 R9, RZ, RZ, R17 ;  /* 0x000000ffff097224 */ /* 0x000fca00078e0011 */
[----:B------:R-:W1:Y:S08]  /*0a90*/  LDC R0, c[0x0][0x630] ;  /* 0x00018c00ff007b82 */ /* 0x000e700000000800 */
[----:B------:R-:W2:Y:S01]  /*0aa0*/  LDC.64 R26, c[0x0][0x620] ;  /* 0x00018800ff1a7b82 */ /* 0x000ea20000000a00 */
[----:B0-----:R-:W-:-:S04]  /*0ab0*/  ISETP.NE.U32.AND P0, PT, R24, RZ, PT ;  /* 0x000000ff1800720c */ /* 0x001fc80003f05070 */
[----:B------:R-:W-:-:S13]  /*0ac0*/  ISETP.NE.AND.EX P0, PT, R25, RZ, PT, P0 ;  /* 0x000000ff1900720c */ /* 0x000fda0003f05300 */
[----:B-12---:R-:W-:Y:S05]  /*0ad0*/  @!P0 BRA `(.L_x_9) ;  /* 0x0000000000288947 */ /* 0x006fea0003800000 */
[----:B------:R-:W0:Y:S02]  /*0ae0*/  LDC R15, c[0x0][0x634] ;  /* 0x00018d00ff0f7b82 */ /* 0x000e240000000800 */
[----:B0-----:R-:W-:-:S05]  /*0af0*/  IADD3 R15, P0, R16, R15, RZ ;  /* 0x0000000f100f7210 */ /* 0x001fca0007f1e0ff */
[----:B------:R-:W-:-:S04]  /*0b00*/  IMAD.X R21, RZ, RZ, R17, P0 ;  /* 0x000000ffff157224 */ /* 0x000fc800000e0611 */
[----:B------:R-:W-:-:S04]  /*0b10*/  IMAD.WIDE.U32 R8, R21, R24, RZ ;  /* 0x0000001815087225 */ /* 0x000fc800078e00ff */
[----:B------:R-:W-:-:S04]  /*0b20*/  IMAD.WIDE.U32 R12, P0, R15, R25, R8 ;  /* 0x000000190f0c7225 */ /* 0x000fc80007800008 */
[----:B------:R-:W-:-:S04]  /*0b30*/  IMAD.WIDE.U32 R8, R15, R24, RZ ;  /* 0x000000180f087225 */ /* 0x000fc800078e00ff */
[----:B------:R-:W-:Y:S01]  /*0b40*/  IMAD.X R15, RZ, RZ, RZ, P0 ;  /* 0x000000ffff0f7224 */ /* 0x000fe200000e06ff */
[----:B------:R-:W-:Y:S01]  /*0b50*/  IADD3 RZ, P0, R9, R12, RZ ;  /* 0x0000000c09ff7210 */ /* 0x000fe20007f1e0ff */
[----:B------:R-:W-:-:S04]  /*0b60*/  IMAD.MOV.U32 R14, RZ, RZ, R13 ;  /* 0x000000ffff0e7224 */ /* 0x000fc800078e000d */
[----:B------:R-:W-:-:S08]  /*0b70*/  IMAD.WIDE.U32.X R8, R21, R25, R14, P0 ;  /* 0x0000001915087225 */ /* 0x000fd000000e040e */
.L_x_9:
[----:B------:R-:W0:Y:S01]  /*0b80*/  LDC.64 R28, c[0x0][0x640] ;  /* 0x00019000ff1c7b82 */ /* 0x000e220000000a00 */
[--C-:B------:R-:W-:Y:S01]  /*0b90*/  SHF.R.U64 R69, R8, R0, R9.reuse ;  /* 0x0000000008457219 */ /* 0x100fe20000001209 */
[----:B------:R-:W-:Y:S01]  /*0ba0*/  IMAD R20, R7, R20, R4 ;  /* 0x0000001407147224 */ /* 0x000fe200078e0204 */
[----:B------:R-:W-:Y:S02]  /*0bb0*/  SHF.R.U32.HI R0, RZ, R0, R9 ;  /* 0x00000000ff007219 */ /* 0x000fe40000011609 */
[----:B------:R-:W-:-:S03]  /*0bc0*/  IADD3 R5, P0, RZ, -R69, RZ ;  /* 0x80000045ff057210 */ /* 0x000fc60007f1e0ff */
[----:B------:R-:W1:Y:S02]  /*0bd0*/  LDC R12, c[0x0][0x618] ;  /* 0x00018600ff0c7b82 */ /* 0x000e640000000800 */
[----:B------:R-:W-:-:S04]  /*0be0*/  IMAD.X R9, RZ, RZ, ~R0, P0 ;  /* 0x000000ffff097224 */ /* 0x000fc800000e0e00 */
[-C--:B------:R-:W-:Y:S02]  /*0bf0*/  IMAD R0, R9, R26.reuse, RZ ;  /* 0x0000001a09007224 */ /* 0x080fe400078e02ff */
[----:B------:R-:W2:Y:S01]  /*0c00*/  LDC R14, c[0x0][0x608] ;  /* 0x00018200ff0e7b82 */ /* 0x000ea20000000800 */
[----:B------:R-:W-:-:S04]  /*0c10*/  IMAD.WIDE.U32 R8, R5, R26, R16 ;  /* 0x0000001a05087225 */ /* 0x000fc800078e0010 */
[----:B------:R-:W-:Y:S02]  /*0c20*/  IMAD R5, R5, R27, R0 ;  /* 0x0000001b05057224 */ /* 0x000fe400078e0200 */
[----:B------:R-:W-:Y:S01]  /*0c30*/  IMAD.MOV.U32 R27, RZ, RZ, 0x1 ;  /* 0x00000001ff1b7424 */ /* 0x000fe200078e00ff */
[----:B------:R-:W3:Y:S01]  /*0c40*/  LDC R24, c[0x0][0x658] ;  /* 0x00019600ff187b82 */ /* 0x000ee20000000800 */
[----:B------:R-:W-:Y:S01]  /*0c50*/  IMAD.IADD R5, R9, 0x1, R5 ;  /* 0x0000000109057824 */ /* 0x000fe200078e0205 */
[----:B0-----:R-:W-:Y:S01]  /*0c60*/  ISETP.NE.U32.AND P0, PT, R28, RZ, PT ;  /* 0x000000ff1c00720c */ /* 0x001fe20003f05070 */
[----:B------:R-:W-:-:S03]  /*0c70*/  IMAD.MOV.U32 R9, RZ, RZ, -0x1 ;  /* 0xffffffffff097424 */ /* 0x000fc600078e00ff */
[----:B------:R-:W-:Y:S02]  /*0c80*/  ISETP.NE.AND.EX P0, PT, R29, RZ, PT, P0 ;  /* 0x000000ff1d00720c */ /* 0x000fe40003f05300 */
[----:B------:R-:W0:Y:S01]  /*0c90*/  LDC R21, c[0x0][0x600] ;  /* 0x00018000ff157b82 */ /* 0x000e220000000800 */
[-CC-:B-1----:R-:W-:Y:S02]  /*0ca0*/  SHF.R.U64 R10, R8, R12.reuse, R5.reuse ;  /* 0x0000000c080a7219 */ /* 0x182fe40000001205 */
[----:B------:R-:W-:-:S05]  /*0cb0*/  SHF.R.U32.HI R5, RZ, R12, R5 ;  /* 0x0000000cff057219 */ /* 0x000fca0000011605 */
[----:B------:R-:W1:Y:S01]  /*0cc0*/  LDC R23, c[0x0][0x648] ;  /* 0x00019200ff177b82 */ /* 0x000e620000000800 */
[-CC-:B--2---:R-:W-:Y:S02]  /*0cd0*/  SHF.R.U64 R30, R10, R14.reuse, R5.reuse ;  /* 0x0000000e0a1e7219 */ /* 0x184fe40000001205 */
[----:B------:R-:W-:-:S05]  /*0ce0*/  SHF.R.U32.HI R5, RZ, R14, R5 ;  /* 0x0000000eff057219 */ /* 0x000fca0000011605 */
[----:B------:R-:W2:Y:S01]  /*0cf0*/  LDC R25, c[0x0][0x638] ;  /* 0x00018e00ff197b82 */ /* 0x000ea20000000800 */
[-CC-:B---3--:R-:W-:Y:S02]  /*0d00*/  SHF.R.U64 R14, R30, R24.reuse, R5.reuse ;  /* 0x000000181e0e7219 */ /* 0x188fe40000001205 */
[-C--:B------:R-:W-:Y:S02]  /*0d10*/  SHF.L.U32 R0, R9, R24.reuse, RZ ;  /* 0x0000001809007219 */ /* 0x080fe400000006ff */
[----:B------:R-:W-:Y:S01]  /*0d20*/  SHF.R.U32.HI R5, RZ, R24, R5 ;  /* 0x00000018ff057219 */ /* 0x000fe20000011605 */
[----:B------:R-:W-:Y:S01]  /*0d30*/  IMAD.MOV.U32 R4, RZ, RZ, R14 ;  /* 0x000000ffff047224 */ /* 0x000fe200078e000e */
[----:B------:R-:W-:Y:S01]  /*0d40*/  LOP3.LUT R7, RZ, R0, RZ, 0x33, !PT ;  /* 0x00000000ff077212 */ /* 0x000fe200078e33ff */
[----:B------:R-:W3:Y:S01]  /*0d50*/  LDC R26, c[0x0][0x610] ;  /* 0x00018400ff1a7b82 */ /* 0x000ee20000000800 */
[----:B------:R-:W-:Y:S05]  /*0d60*/  @!P0 BRA `(.L_x_10) ;  /* 0x0000000000288947 */ /* 0x000fea0003800000 */
[----:B------:R-:W4:Y:S02]  /*0d70*/  LDC R13, c[0x0][0x64c] ;  /* 0x00019300ff0d7b82 */ /* 0x000f240000000800 */
[----:B----4-:R-:W-:-:S05]  /*0d80*/  IADD3 R13, P0, R14, R13, RZ ;  /* 0x0000000d0e0d7210 */ /* 0x010fca0007f1e0ff */
        /* <DEDUP_REMOVED lines=8> */
.L_x_10:
[----:B-1----:R-:W-:Y:S01]  /*0e10*/  SHF.R.U64 R4, R4, R23, R5 ;  /* 0x0000001704047219 */ /* 0x002fe20000001205 */
[----:B0-----:R-:W-:Y:S01]  /*0e20*/  VIADD R5, R21, 0xffffffff ;  /* 0xffffffff15057836 */ /* 0x001fe20000000000 */
[----:B------:R-:W-:Y:S02]  /*0e30*/  SHF.L.U32 R0, R27, R24, RZ ;  /* 0x000000181b007219 */ /* 0x000fe400000006ff */
[----:B------:R-:W-:Y:S01]  /*0e40*/  LOP3.LUT R7, R30, R7, RZ, 0xc0, !PT ;  /* 0x000000071e077212 */ /* 0x000fe200078ec0ff */
[----:B------:R-:W-:Y:S01]  /*0e50*/  IMAD.MOV R8, RZ, RZ, -R4 ;  /* 0x000000ffff087224 */ /* 0x000fe200078e0a04 */
[----:B------:R-:W-:Y:S02]  /*0e60*/  SEL R3, R3, R20, !P1 ;  /* 0x0000001403037207 */ /* 0x000fe40004800000 */
[----:B------:R-:W-:Y:S01]  /*0e70*/  LOP3.LUT R5, R10, R5, RZ, 0xc0, !PT ;  /* 0x000000050a057212 */ /* 0x000fe200078ec0ff */
[----:B------:R-:W-:Y:S02]  /*0e80*/  IMAD R4, R0, R4, R7 ;  /* 0x0000000400047224 */ /* 0x000fe400078e0207 */
[----:B--2---:R-:W-:-:S02]  /*0e90*/  IMAD R0, R8, R25, R14 ;  /* 0x0000001908007224 */ /* 0x004fc400078e020e */
[----:B---3--:R-:W-:Y:S02]  /*0ea0*/  IMAD R3, R4, R26, R3 ;  /* 0x0000001a04037224 */ /* 0x008fe400078e0203 */
[----:B------:R-:W-:Y:S02]  /*0eb0*/  IMAD.MOV.U32 R7, RZ, RZ, 0x1 ;  /* 0x00000001ff077424 */ /* 0x000fe400078e00ff */
[----:B------:R-:W-:-:S03]  /*0ec0*/  IMAD R4, R0, R21, R5 ;  /* 0x0000001500047224 */ /* 0x000fc600078e0205 */
[----:B------:R-:W-:Y:S02]  /*0ed0*/  PRMT R0, R7, 0x7610, R0 ;  /* 0x0000761007007816 */ /* 0x000fe40000000000 */
[----:B------:R-:W-:Y:S02]  /*0ee0*/  SEL R70, R4, R3, !P1 ;  /* 0x0000000304467207 */ /* 0x000fe40004800000 */
[----:B------:R-:W-:-:S07]  /*0ef0*/  SEL R71, R3, R4, !P1 ;  /* 0x0000000403477207 */ /* 0x000fce0004800000 */
.L_x_8:
[----:B------:R-:W-:-:S08]  /*0f00*/  NOP ;  /* 0x0000000000007918 */ /* 0x000fd00000000000 */
[----:B------:R-:W0:Y:S02]  /*0f10*/  USETMAXREG.TRY_ALLOC.CTAPOOL UP0, 0xe8 ;  /* 0x000000e8000079c8 */ /* 0x000e240008000600 */
[----:B0-----:R-:W-:-:S13]  /*0f20*/  PLOP3.LUT P0, PT, PT, PT, UP0, 0x80, 0x0 ;  /* 0x000000000000781c */ /* 0x001fda0003f0f008 */
[----:B------:R-:W-:Y:S05]  /*0f30*/  @!P0 BRA `(.L_x_8) ;  /* 0xfffffffc00f08947 */ /* 0x000fea000383ffff */
[----:B------:R-:W-:Y:S01]  /*0f40*/  ULDC.64 UR4, c[0x0][0x598] ;  /* 0x0001660000047ab9 */ /* 0x000fe20000000a00 */
[----:B------:R-:W-:Y:S01]  /*0f50*/  ULDC.64 UR36, c[0x0][0x208] ;  /* 0x0000820000247ab9 */ /* 0x000fe20000000a00 */
[----:B------:R-:W-:-:S04]  /*0f60*/  ISETP.NE.U32.AND P0, PT, RZ, UR4, PT ;  /* 0x00000004ff007c0c */ /* 0x000fc8000bf05070 */
[----:B------:R-:W-:-:S13]  /*0f70*/  ISETP.NE.AND.EX P0, PT, RZ, UR5, PT, P0 ;  /* 0x00000005ff007c0c */ /* 0x000fda000bf05300 */
[----:B------:R-:W-:Y:S05]  /*0f80*/  @!P0 BRA `(.L_x_11) ;  /* 0x00000000001c8947 */ /* 0x000fea0003800000 */
[----:B------:R-:W0:Y:S02]  /*0f90*/  LDC.64 R4, c[0x0][0x598] ;  /* 0x00016600ff047b82 */ /* 0x000e240000000a00 */
[----:B0-----:R-:W2:Y:S02]  /*0fa0*/  LDG.E.64 R4, desc[UR36][R4.64] ;  /* 0x0000002404047981 */ /* 0x001ea4000c1e1b00 */
[----:B--2---:R-:W-:-:S04]  /*0fb0*/  ISETP.NE.U32.AND P0, PT, R4, RZ, PT ;  /* 0x000000ff0400720c */ /* 0x004fc80003f05070 */
[----:B------:R-:W-:-:S13]  /*0fc0*/  ISETP.NE.AND.EX P0, PT, R5, RZ, PT, P0 ;  /* 0x000000ff0500720c */ /* 0x000fda0003f05300 */
[----:B------:R-:W-:Y:S05]  /*0fd0*/  @!P0 BRA `(.L_x_11) ;  /* 0x0000000000088947 */ /* 0x000fea0003800000 */
[----:B------:R0:W5:Y:S01]  /*0fe0*/  LD.E R23, desc[UR36][R4.64] ;  /* 0x0000002404177980 */ /* 0x000162000c101900 */
[----:B------:R-:W-:Y:S05]  /*0ff0*/  BRA `(.L_x_12) ;  /* 0x0000000000247947 */ /* 0x000fea0003800000 */
.L_x_11:
[----:B------:R-:W-:Y:S02]  /*1000*/  ULDC.64 UR4, c[0x0][0x588] ;  /* 0x0001620000047ab9 */ /* 0x000fe40000000a00 */
[----:B------:R-:W-:-:S04]  /*1010*/  ISETP.NE.U32.AND P0, PT, RZ, UR4, PT ;  /* 0x00000004ff007c0c */ /* 0x000fc8000bf05070 */
[----:B------:R-:W-:-:S13]  /*1020*/  ISETP.NE.AND.EX P0, PT, RZ, UR5, PT, P0 ;  /* 0x00000005ff007c0c */ /* 0x000fda000bf05300 */
[----:B------:R-:W-:Y:S05]  /*1030*/  @!P0 BRA `(.L_x_13) ;  /* 0x00000000000c8947 */ /* 0x000fea0003800000 */
[----:B------:R-:W0:Y:S02]  /*1040*/  LDC.64 R4, c[0x0][0x588] ;  /* 0x00016200ff047b82 */ /* 0x000e240000000a00 */
[----:B0-----:R1:W5:Y:S01]  /*1050*/  LDG.E R23, desc[UR36][R4.64] ;  /* 0x0000002404177981 */ /* 0x001362000c1e1900 */
[----:B------:R-:W-:Y:S05]  /*1060*/  BRA `(.L_x_12) ;  /* 0x0000000000087947 */ /* 0x000fea0003800000 */
.L_x_13:
[----:B------:R-:W-:Y:S02]  /*1070*/  ULDC UR4, c[0x0][0x580] ;  /* 0x0001600000047ab9 */ /* 0x000fe40000000800 */
[----:B------:R-:W-:-:S07]  /*1080*/  IMAD.U32 R23, RZ, RZ, UR4 ;  /* 0x00000004ff177e24 */ /* 0x000fce000f8e00ff */
.L_x_12:
[----:B------:R-:W-:Y:S02]  /*1090*/  ULDC.64 UR4, c[0x0][0x5a0] ;  /* 0x0001680000047ab9 */ /* 0x000fe40000000a00 */
[----:B------:R-:W-:-:S04]  /*10a0*/  ISETP.NE.U32.AND P0, PT, RZ, UR4, PT ;  /* 0x00000004ff007c0c */ /* 0x000fc8000bf05070 */
[----:B------:R-:W-:-:S13]  /*10b0*/  ISETP.NE.AND.EX P0, PT, RZ, UR5, PT, P0 ;  /* 0x00000005ff007c0c */ /* 0x000fda000bf05300 */
[----:B------:R-:W-:Y:S05]  /*10c0*/  @!P0 BRA `(.L_x_14) ;  /* 0x00000000001c8947 */ /* 0x000fea0003800000 */
[----:B01----:R-:W0:Y:S02]  /*10d0*/  LDC.64 R4, c[0x0][0x5a0] ;  /* 0x00016800ff047b82 */ /* 0x003e240000000a00 */
[----:B0-----:R-:W2:Y:S02]  /*10e0*/  LDG.E.64 R4, desc[UR36][R4.64] ;  /* 0x0000002404047981 */ /* 0x001ea4000c1e1b00 */
[----:B--2---:R-:W-:-:S04]  /*10f0*/  ISETP.NE.U32.AND P0, PT, R4, RZ, PT ;  /* 0x000000ff0400720c */ /* 0x004fc80003f05070 */
[----:B------:R-:W-:-:S13]  /*1100*/  ISETP.NE.AND.EX P0, PT, R5, RZ, PT, P0 ;  /* 0x000000ff0500720c */ /* 0x000fda0003f05300 */
[----:B------:R-:W-:Y:S05]  /*1110*/  @!P0 BRA `(.L_x_14) ;  /* 0x0000000000088947 */ /* 0x000fea0003800000 */
[----:B------:R0:W5:Y:S01]  /*1120*/  LD.E R58, desc[UR36][R4.64] ;  /* 0x00000024043a7980 */ /* 0x000162000c101900 */
[----:B------:R-:W-:Y:S05]  /*1130*/  BRA `(.L_x_15) ;  /* 0x0000000000247947 */ /* 0x000fea0003800000 */
.L_x_14:
[----:B------:R-:W-:Y:S02]  /*1140*/  ULDC.64 UR4, c[0x0][0x590] ;  /* 0x0001640000047ab9 */ /* 0x000fe40000000a00 */
[----:B------:R-:W-:-:S04]  /*1150*/  ISETP.NE.U32.AND P0, PT, RZ, UR4, PT ;  /* 0x00000004ff007c0c */ /* 0x000fc8000bf05070 */
[----:B------:R-:W-:-:S13]  /*1160*/  ISETP.NE.AND.EX P0, PT, RZ, UR5, PT, P0 ;  /* 0x00000005ff007c0c */ /* 0x000fda000bf05300 */
[----:B------:R-:W-:Y:S05]  /*1170*/  @!P0 BRA `(.L_x_16) ;  /* 0x00000000000c8947 */ /* 0x000fea0003800000 */
[----:B------:R-:W2:Y:S02]  /*1180*/  LDC.64 R58, c[0x0][0x590] ;  /* 0x00016400ff3a7b82 */ /* 0x000ea40000000a00 */
[----:B--2---:R2:W5:Y:S01]  /*1190*/  LDG.E R58, desc[UR36][R58.64] ;  /* 0x000000243a3a7981 */ /* 0x004562000c1e1900 */
[----:B------:R-:W-:Y:S05]  /*11a0*/  BRA `(.L_x_15) ;  /* 0x0000000000087947 */ /* 0x000fea0003800000 */
.L_x_16:
[----:B------:R-:W-:Y:S02]  /*11b0*/  ULDC UR4, c[0x0][0x584] ;  /* 0x0001610000047ab9 */ /* 0x000fe40000000800 */
[----:B------:R-:W-:-:S07]  /*11c0*/  IMAD.U32 R58, RZ, RZ, UR4 ;  /* 0x00000004ff3a7e24 */ /* 0x000fce000f8e00ff */
.L_x_15:
[----:B------:R-:W-:-:S13]  /*11d0*/  LOP3.LUT P0, RZ, R0, 0xff, RZ, 0xc0, !PT ;  /* 0x000000ff00ff7812 */ /* 0x000fda000780c0ff */
[----:B------:R-:W-:Y:S05]  /*11e0*/  @!P0 EXIT ;  /* 0x000000000000894d */ /* 0x000fea0003800000 */
[----:B------:R-:W3:Y:S01]  /*11f0*/  LDC R61, c[0x0][0x658] ;  /* 0x00019600ff3d7b82 */ /* 0x000ee20000000800 */
[----:B------:R-:W-:Y:S01]  /*1200*/  ULDC.64 UR6, c[0x0][0x288] ;  /* 0x0000a20000067ab9 */ /* 0x000fe20000000a00 */
[----:B------:R-:W-:Y:S01]  /*1210*/  LOP3.LUT R6, R6, 0x1, RZ, 0xc0, !PT ;  /* 0x0000000106067812 */ /* 0x000fe200078ec0ff */
[----:B------:R-:W-:Y:S01]  /*1220*/  UIADD3 UR4, UR7, 0x7f, URZ ;  /* 0x0000007f07047890 */ /* 0x000fe2000fffe03f */
[----:B------:R-:W-:Y:S01]  /*1230*/  SHF.R.U32.HI R0, RZ, 0x2, R63 ;  /* 0x00000002ff007819 */ /* 0x000fe2000001163f */
[----:B------:R-:W-:Y:S01]  /*1240*/  IMAD.U32 R3, RZ, RZ, UR6 ;  /* 0x00000006ff037e24 */ /* 0x000fe2000f8e00ff */
[----:B------:R-:W-:Y:S01]  /*1250*/  SHF.R.U32.HI R11, RZ, 0x1, R11 ;  /* 0x00000001ff0b7819 */ /* 0x000fe2000001160b */
[----:B------:R-:W-:Y:S01]  /*1260*/  USHF.R.S32.HI UR5, URZ, 0x1f, UR4 ;  /* 0x0000001f3f057899 */ /* 0x000fe20008011404 */
[----:B01----:R-:W0:Y:S01]  /*1270*/  LDC.64 R4, c[0x0][0x5c8] ;  /* 0x00017200ff047b82 */ /* 0x003e220000000a00 */
[----:B------:R-:W-:Y:S01]  /*1280*/  LOP3.LUT R62, R63, 0x3, RZ, 0xc0, !PT ;  /* 0x000000033f3e7812 */ /* 0x000fe200078ec0ff */
[----:B------:R-:W-:Y:S01]  /*1290*/  IMAD.SHL.U32 R7, R6, 0x40, RZ ;  /* 0x0000004006077824 */ /* 0x000fe200078e00ff */
[----:B------:R-:W-:Y:S01]  /*12a0*/  LOP3.LUT R0, R0, 0x7, RZ, 0xc0, !PT ;  /* 0x0000000700007812 */ /* 0x000fe200078ec0ff */
[----:B------:R-:W-:Y:S01]  /*12b0*/  ULEA.HI UR5, UR5, UR4, URZ, 0x7 ;  /* 0x0000000405057291 */ /* 0x000fe2000f8f383f */
[----:B------:R-:W-:Y:S01]  /*12c0*/  LOP3.LUT R11, R11, 0x30, RZ, 0xc0, !PT ;  /* 0x000000300b0b7812 */ /* 0x000fe200078ec0ff */
[----:B------:R-:W-:Y:S01]  /*12d0*/  IMAD R62, R62, -0x2, R3 ;  /* 0xfffffffe3e3e7824 */ /* 0x000fe200078e0203 */
[--C-:B------:R-:W-:Y:S01]  /*12e0*/  LOP3.LUT R56, R7, 0x40, R0.reuse, 0xe2, !PT ;  /* 0x0000004007387812 */ /* 0x100fe200078ee200 */
[----:B------:R-:W1:Y:S01]  /*12f0*/  LDC R65, c[0x0][0x600] ;  /* 0x00018000ff417b82 */ /* 0x000e620000000800 */
[----:B------:R-:W-:Y:S01]  /*1300*/  IADD3 R3, RZ, -R11, -R0 ;  /* 0x8000000bff037210 */ /* 0x000fe20007ffe800 */
[----:B------:R-:W-:Y:S01]  /*1310*/  IMAD.MOV.U32 R0, RZ, RZ, -0x1 ;  /* 0xffffffffff007424 */ /* 0x000fe200078e00ff */
[----:B------:R-:W-:Y:S01]  /*1320*/  USHF.R.S32.HI UR43, URZ, 0x7, UR5 ;  /* 0x000000073f2b7899 */ /* 0x000fe20008011405 */
[----:B------:R-:W-:Y:S01]  /*1330*/  IMAD.MOV.U32 R8, RZ, RZ, 0x1 ;  /* 0x00000001ff087424 */ /* 0x000fe200078e00ff */
[C---:B------:R-:W-:Y:S01]  /*1340*/  LOP3.LUT R64, R63.reuse, 0x80, RZ, 0xc0, !PT ;  /* 0x000000803f407812 */ /* 0x040fe200078ec0ff */
[----:B------:R-:W-:Y:S01]  /*1350*/  IMAD R3, R6, -0x40, R3 ;  /* 0xffffffc006037824 */ /* 0x000fe200078e0203 */
[----:B------:R-:W-:Y:S01]  /*1360*/  UISETP.LT.AND UP0, UPT, UR43, 0x1, UPT ;  /* 0x000000012b00788c */ /* 0x000fe2000bf01270 */
[----:B---3--:R-:W-:Y:S01]  /*1370*/  SHF.L.U32 R0, R0, R61, RZ ;  /* 0x0000003d00007219 */ /* 0x008fe200000006ff */
[----:B------:R-:W-:Y:S01]  /*1380*/  ULDC UR4, c[0x0][0x284] ;  /* 0x0000a10000047ab9 */ /* 0x000fe20000000800 */
[----:B------:R-:W-:Y:S01]  /*1390*/  LOP3.LUT R56, R56, R11, RZ, 0xfc, !PT ;  /* 0x0000000b38387212 */ /* 0x000fe200078efcff */
[----:B------:R-:W-:Y:S01]  /*13a0*/  USEL UR44, UR43, 0x1, UP0 ;  /* 0x000000012b2c7887 */ /* 0x000fe20008000000 */
[----:B------:R-:W-:Y:S01]  /*13b0*/  SHF.L.U32 R61, R8, R61, RZ ;  /* 0x0000003d083d7219 */ /* 0x000fe200000006ff */
[----:B------:R-:W-:Y:S01]  /*13c0*/  IMAD.SHL.U32 R63, R63, 0x2, RZ ;  /* 0x000000023f3f7824 */ /* 0x000fe200078e00ff */
[----:B------:R-:W-:Y:S01]  /*13d0*/  LOP3.LUT R68, R18, 0x1, RZ, 0xfc, !PT ;  /* 0x0000000112447812 */ /* 0x000fe200078efcff */
[----:B------:R-:W-:Y:S01]  /*13e0*/  VIADD R67, R3, UR4 ;  /* 0x0000000403437c36 */ /* 0x000fe20008000000 */
[C---:B0-----:R-:W-:Y:S01]  /*13f0*/  SHF.L.U64.HI R60, R4.reuse, 0x3, R5 ;  /* 0x00000003043c7819 */ /* 0x041fe20000010205 */
[----:B--2---:R-:W-:Y:S01]  /*1400*/  IMAD.SHL.U32 R59, R4, 0x8, RZ ;  /* 0x00000008043b7824 */ /* 0x004fe200078e00ff */
[----:B------:R-:W-:Y:S01]  /*1410*/  SHF.R.U32.HI R64, RZ, 0x7, R64 ;  /* 0x00000007ff407819 */ /* 0x000fe20000011640 */
[----:B------:R-:W-:Y:S01]  /*1420*/  IMAD.MOV.U32 R57, RZ, RZ, RZ ;  /* 0x000000ffff397224 */ /* 0x000fe200078e00ff */
[----:B------:R-:W-:Y:S01]  /*1430*/  LOP3.LUT R66, RZ, R0, RZ, 0x33, !PT ;  /* 0x00000000ff427212 */ /* 0x000fe200078e33ff */
[----:B------:R-:W-:Y:S01]  /*1440*/  UIADD3 UR44, UR43, -UR44, URZ ;  /* 0x8000002c2b2c7290 */ /* 0x000fe2000fffe03f */
[----:B------:R-:W-:Y:S01]  /*1450*/  UMOV UR40, URZ ;  /* 0x0000003f00287c82 */ /* 0x000fe20008000000 */
[----:B-1----:R-:W-:Y:S01]  /*1460*/  VIADD R65, R65, 0xffffffff ;  /* 0xffffffff41417836 */ /* 0x002fe20000000000 */
[----:B------:R-:W-:-:S09]  /*1470*/  UMOV UR42, URZ ;  /* 0x0000003f002a7c82 */ /* 0x000fd20008000000 */
.L_x_98:
[----:B0-----:R-:W0:Y:S01]  /*1480*/  SHFL.IDX PT, R0, R64, RZ, 0x1f ;  /* 0x00001fff40007589 */ /* 0x001e2200000e0000 */
[----:B-1----:R-:W1:Y:S01]  /*1490*/  S2UR UR7, SR_CgaCtaId ;  /* 0x00000000000779c3 */ /* 0x002e620000008800 */
[----:B------:R-:W-:Y:S01]  /*14a0*/  UMOV UR6, 0x400 ;  /* 0x0000040000067882 */ /* 0x000fe20000000000 */
[----:B0-----:R-:W-:Y:S01]  /*14b0*/  R2UR UR4, R0 ;  /* 0x00000000000472ca */ /* 0x001fe200000e0000 */
[----:B-1----:R-:W-:-:S12]  /*14c0*/  ULEA UR6, UR7, UR6, 0x18 ;  /* 0x0000000607067291 */ /* 0x002fd8000f8ec03f */
[----:B------:R-:W-:-:S04]  /*14d0*/  ULEA.HI UR5, UR4, UR4, URZ, 0x1 ;  /* 0x0000000404057291 */ /* 0x000fc8000f8f083f */
[----:B------:R-:W-:-:S04]  /*14e0*/  ULOP3.LUT UR5, UR5, 0x7fffe, URZ, 0xc0, !UPT ;  /* 0x0007fffe05057892 */ /* 0x000fc8000f8ec03f */
[----:B------:R-:W-:-:S03]  /*14f0*/  UIADD3 UR5, UR4, -UR5, URZ ;  /* 0x8000000504057290 */ /* 0x000fc6000fffe03f */
[----:B------:R-:W-:Y:S01]  /*1500*/  ULDC UR4, c[0x0][0x28c] ;  /* 0x0000a30000047ab9 */ /* 0x000fe20000000800 */
[----:B------:R-:W-:Y:S01]  /*1510*/  ULEA UR5, UR5, UR6, 0xd ;  /* 0x0000000605057291 */ /* 0x000fe2000f8e683f */
[----:B------:R-:W-:-:S03]  /*1520*/  ISETP.LT.AND P0, PT, RZ, UR4, PT ;  /* 0x00000004ff007c0c */ /* 0x000fc6000bf01270 */
[----:B------:R-:W-:-:S04]  /*1530*/  UIADD3 UR5, UR5, 0x100, URZ ;  /* 0x0000010005057890 */ /* 0x000fc8000fffe03f */
[----:B------:R-:W-:-:S04]  /*1540*/  USHF.R.U32.HI UR5, URZ, 0x4, UR5 ;  /* 0x000000043f057899 */ /* 0x000fc80008011605 */
[----:B------:R-:W-:-:S04]  /*1550*/  ULOP3.LUT UR5, UR5, 0x3fff, URZ, 0xc0, !UPT ;  /* 0x00003fff05057892 */ /* 0x000fc8000f8ec03f */
[----:B------:R-:W-:Y:S01]  /*1560*/  ULOP3.LUT UR45, UR5, 0x10000, URZ, 0xfc, !UPT ;  /* 0x00010000052d7892 */ /* 0x000fe2000f8efc3f */
[----:B--2345:R-:W-:Y:S11]  /*1570*/  @P0 BRA `(.L_x_17) ;  /* 0x0000000000400947 */ /* 0x03cff60003800000 */
[----:B------:R-:W-:Y:S01]  /*1580*/  MOV R0, 0x0 ;  /* 0x0000000000007802 */ /* 0x000fe20000000f00 */
[----:B------:R-:W-:Y:S01]  /*1590*/  ULDC.64 UR4, c[0x4][0x68] ;  /* 0x01001a0000047ab9 */ /* 0x000fe20000000a00 */
[----:B------:R-:W-:Y:S01]  /*15a0*/  ULDC.64 UR6, c[0x4][0x8] ;  /* 0x0100020000067ab9 */ /* 0x000fe20000000a00 */
[----:B------:R-:W-:Y:S01]  /*15b0*/  IMAD.U32 R4, RZ, RZ, UR4 ;  /* 0x00000004ff047e24 */ /* 0x000fe2000f8e00ff */
[----:B------:R0:W1:Y:S01]  /*15c0*/  LDC.64 R14, c[0x4][R0] ;  /* 0x01000000000e7b82 */ /* 0x0000620000000a00 */
[----:B------:R-:W-:Y:S01]  /*15d0*/  IMAD.U32 R5, RZ, RZ, UR5 ;  /* 0x00000005ff057e24 */ /* 0x000fe2000f8e00ff */
[----:B------:R-:W-:Y:S01]  /*15e0*/  ULDC.64 UR4, c[0x4][0x70] ;  /* 0x01001c0000047ab9 */ /* 0x000fe20000000a00 */
[----:B------:R-:W-:Y:S02]  /*15f0*/  IMAD.U32 R10, RZ, RZ, UR6 ;  /* 0x00000006ff0a7e24 */ /* 0x000fe4000f8e00ff */
[----:B------:R-:W-:Y:S02]  /*1600*/  IMAD.U32 R6, RZ, RZ, UR4 ;  /* 0x00000004ff067e24 */ /* 0x000fe4000f8e00ff */
[----:B------:R-:W-:-:S02]  /*1610*/  IMAD.U32 R7, RZ, RZ, UR5 ;  /* 0x00000005ff077e24 */ /* 0x000fc4000f8e00ff */
[----:B------:R-:W-:Y:S02]  /*1620*/  IMAD.U32 R11, RZ, RZ, UR7 ;  /* 0x00000007ff0b7e24 */ /* 0x000fe4000f8e00ff */
[----:B------:R-:W-:Y:S02]  /*1630*/  IMAD.MOV.U32 R8, RZ, RZ, 0x1e1 ;  /* 0x000001e1ff087424 */ /* 0x000fe400078e00ff */
[----:B------:R-:W-:Y:S02]  /*1640*/  IMAD.MOV.U32 R12, RZ, RZ, 0x1 ;  /* 0x00000001ff0c7424 */ /* 0x000fe400078e00ff */
[----:B0-----:R-:W-:-:S07]  /*1650*/  IMAD.MOV.U32 R13, RZ, RZ, RZ ;  /* 0x000000ffff0d7224 */ /* 0x001fce00078e00ff */
[----:B------:R-:W-:-:S07]  /*1660*/  LEPC R20, `(.L_x_17) ;  /* 0x000000001014794e */ /* 0x000fce0000000000 */
[----:B-1---5:R-:W-:Y:S05]  /*1670*/  CALL.ABS.NOINC R14 ;  /* 0x000000000e007343 */ /* 0x022fea0003c00000 */
.L_x_17:
[----:B------:R-:W-:-:S13]  /*1680*/  ISETP.NE.AND P0, PT, R68, 0x3, PT ;  /* 0x000000034400780c */ /* 0x000fda0003f05270 */
[----:B------:R-:W-:Y:S05]  /*1690*/  @!P0 BRA `(.L_x_18) ;  /* 0x0000000000048947 */ /* 0x000fea0003800000 */
[----:B------:R-:W-:Y:S01]  /*16a0*/  BPT.TRAP 0x1 ;  /* 0x000000040000795c */ /* 0x000fe20000300000 */
.L_x_18:
[----:B------:R-:W0:Y:S01]  /*16b0*/  S2UR UR5, SR_CgaCtaId ;  /* 0x00000000000579c3 */ /* 0x000e220000008800 */
[----:B------:R-:W-:Y:S01]  /*16c0*/  UMOV UR4, 0x400 ;  /* 0x0000040000047882 */ /* 0x000fe20000000000 */
[----:B------:R-:W-:Y:S02]  /*16d0*/  IMAD.U32 R0, RZ, RZ, UR40 ;  /* 0x00000028ff007e24 */ /* 0x000fe4000f8e00ff */
[----:B------:R-:W-:-:S03]  /*16e0*/  IMAD.U32 R3, RZ, RZ, UR42 ;  /* 0x0000002aff037e24 */ /* 0x000fc6000f8e00ff */
[----:B------:R-:W-:Y:S01]  /*16f0*/  SHF.L.U32 R0, R0, 0x1f, RZ ;  /* 0x0000001f00007819 */ /* 0x000fe200000006ff */
[----:B0-----:R-:W-:-:S06]  /*1700*/  ULEA UR4, UR5, UR4, 0x18 ;  /* 0x0000000405047291 */ /* 0x001fcc000f8ec03f */
[----:B------:R-:W-:-:S04]  /*1710*/  IMAD.U32 R6, RZ, RZ, UR4 ;  /* 0x00000004ff067e24 */ /* 0x000fc8000f8e00ff */
[----:B------:R-:W-:-:S04]  /*1720*/  IMAD R3, R3, 0x8, R6 ;  /* 0x0000000803037824 */ /* 0x000fc800078e0206 */
[----:B------:R0:W1:Y:S01]  /*1730*/  SYNCS.PHASECHK.TRANS64.TRYWAIT P1, [R3+URZ], R0 ;  /* 0x00000000030075a7 */ /* 0x000062000802017f */
[----:B------:R-:W-:Y:S05]  /*1740*/  @!P0 BRA `(.L_x_19) ;  /* 0x0000000000048947 */ /* 0x000fea0003800000 */
[----:B------:R-:W-:Y:S01]  /*1750*/  BPT.TRAP 0x1 ;  /* 0x000000040000795c */ /* 0x000fe20000300000 */
.L_x_19:
[----:B------:R-:W-:-:S05]  /*1760*/  IMAD.U32 R4, RZ, RZ, UR44 ;  /* 0x0000002cff047e24 */ /* 0x000fca000f8e00ff */
[----:B------:R-:W-:Y:S01]  /*1770*/  ISETP.GE.AND P2, PT, R4, 0x1, PT ;  /* 0x000000010400780c */ /* 0x000fe20003f46270 */
[----:B-1----:R-:W-:-:S12]  /*1780*/  @P1 BRA `(.L_x_20) ;  /* 0x0000000000081947 */ /* 0x002fd80003800000 */
[----:B------:R-:W1:Y:S02]  /*1790*/  SYNCS.PHASECHK.TRANS64.TRYWAIT P1, [R3+URZ], R0 ;  /* 0x00000000030075a7 */ /* 0x000e64000802017f */
[----:B-1----:R-:W-:Y:S05]  /*17a0*/  @!P1 BRA `(.L_x_21) ;  /* 0x0000004c00409947 */ /* 0x002fea0003800000 */
.L_x_20:
[----:B------:R-:W-:Y:S05]  /*17b0*/  WARPSYNC.ALL ;  /* 0x0000000000007948 */ /* 0x000fea0003800000 */
[----:B------:R-:W-:Y:S01]  /*17c0*/  R2UR UR4, R6 ;  /* 0x00000000060472ca */ /* 0x000fe200000e0000 */
[----:B------:R-:W-:Y:S01]  /*17d0*/  ULEA UR5, UR42, UR45, 0xb ;  /* 0x0000002d2a057291 */ /* 0x000fe2000f8e583f */
[----:B------:R-:W-:Y:S01]  /*17e0*/  WARPGROUP.ARRIVE ;  /* 0x00000000000079c5 */ /* 0x000fe20000000000 */
[----:B------:R-:W-:Y:S01]  /*17f0*/  UMOV UR9, 0x40000040 ;  /* 0x4000004000097882 */ /* 0x000fe20000000000 */
[----:B------:R-:W-:-:S04]  /*1800*/  UMOV UR11, 0x40000040 ;  /* 0x40000040000b7882 */ /* 0x000fc80000000000 */
[----:B------:R-:W-:-:S05]  /*1810*/  UMOV UR8, UR5 ;  /* 0x0000000500087c82 */ /* 0x000fca0008000000 */
[----:B------:R-:W-:-:S04]  /*1820*/  UIADD3 UR4, UR4, 0x20100, URZ ;  /* 0x0002010004047890 */ /* 0x000fc8000fffe03f */
[----:B------:R-:W-:-:S04]  /*1830*/  USHF.R.U32.HI UR4, URZ, 0x4, UR4 ;  /* 0x000000043f047899 */ /* 0x000fc80008011604 */
[----:B------:R-:W-:-:S04]  /*1840*/  ULOP3.LUT UR4, UR4, 0x3fff, URZ, 0xc0, !UPT ;  /* 0x00003fff04047892 */ /* 0x000fc8000f8ec03f */
[----:B------:R-:W-:-:S04]  /*1850*/  ULOP3.LUT UR4, UR4, 0x10000, URZ, 0xfc, !UPT ;  /* 0x0001000004047892 */ /* 0x000fc8000f8efc3f */
[----:B------:R-:W-:-:S07]  /*1860*/  ULEA UR6, UR42, UR4, 0xa ;  /* 0x000000042a067291 */ /* 0x000fce000f8e503f */
[----:B------:R-:W-:Y:S02]  /*1870*/  UMOV UR10, UR6 ;  /* 0x00000006000a7c82 */ /* 0x000fe40008000000 */
[----:B------:R-:W-:Y:S01]  /*1880*/  HGMMA.64x64x16.F32 R24, gdesc[UR8], RZ, !UPT, gsb0 ;  /* 0x00e00000081879f0 */ /* 0x000fe2000c0008ff */
[----:B------:R-:W-:Y:S02]  /*1890*/  UIADD3 UR8, UR5, 0x2, URZ ;  /* 0x0000000205087890 */ /* 0x000fe4000fffe03f */
[----:B------:R-:W-:Y:S01]  /*18a0*/  UIADD3 UR10, UR6, 0x2, URZ ;  /* 0x00000002060a7890 */ /* 0x000fe2000fffe03f */
[----:B------:R-:W-:Y:S01]  /*18b0*/  UMOV UR9, 0x40000040 ;  /* 0x4000004000097882 */ /* 0x000fe20000000000 */
[----:B------:R-:W-:Y:S01]  /*18c0*/  UMOV UR11, 0x40000040 ;  /* 0x40000040000b7882 */ /* 0x000fe20000000000 */
[----:B------:R-:W-:Y:S02]  /*18d0*/  WARPGROUP.DEPBAR.LE gsb0, 0x0 ;  /* 0x00008000000079c5 */ /* 0x000fe40000010000 */
[----:B------:R-:W-:-:S06]  /*18e0*/  WARPGROUP.ARRIVE ;  /* 0x00000000000079c5 */ /* 0x000fcc0000000000 */
[----:B------:R-:W-:Y:S01]  /*18f0*/  HGMMA.64x64x16.F32 R24, gdesc[UR8], R24, gsb0 ;  /* 0x00e00000081879f0 */ /* 0x000fe20008000818 */
        /* <DEDUP_REMOVED lines=41> */
[----:B------:R-:W-:Y:S03]  /*1b90*/  HGMMA.64x64x16.F32 R24, gdesc[UR8], R24, gsb0 ;  /* 0x00e00000081879f0 */ /* 0x000fe60008000818 */
[----:B------:R-:W-:Y:S02]  /*1ba0*/  WARPGROUP.DEPBAR.LE gsb0, 0x0 ;  /* 0x00008000000079c5 */ /* 0x000fe40000010000 */
[----:B------:R-:W-:Y:S05]  /*1bb0*/  @!P2 BRA `(.L_x_22) ;  /* 0x000000040098a947 */ /* 0x000fea0003800000 */
[----:B------:R-:W-:Y:S01]  /*1bc0*/  UIADD3 UR5, UR42, 0x1, URZ ;  /* 0x000000012a057890 */ /* 0x000fe2000fffe03f */
[----:B01----:R-:W-:Y:S02]  /*1bd0*/  IMAD.U32 R0, RZ, RZ, UR44 ;  /* 0x0000002cff007e24 */ /* 0x003fe4000f8e00ff */
[----:B------:R-:W-:Y:S01]  /*1be0*/  IMAD.U32 R3, RZ, RZ, UR42 ;  /* 0x0000002aff037e24 */ /* 0x000fe2000f8e00ff */
[----:B------:R-:W-:-:S04]  /*1bf0*/  UISETP.NE.AND UP0, UPT, UR5, 0x4, UPT ;  /* 0x000000040500788c */ /* 0x000fc8000bf05270 */
[----:B------:R-:W-:Y:S02]  /*1c00*/  USEL UR6, URZ, 0x1, UP0 ;  /* 0x000000013f067887 */ /* 0x000fe40008000000 */
[----:B------:R-:W-:Y:S02]  /*1c10*/  USEL UR5, UR5, URZ, UP0 ;  /* 0x0000003f05057287 */ /* 0x000fe40008000000 */
[----:B------:R-:W-:-:S06]  /*1c20*/  ULOP3.LUT UR6, UR40, UR6, URZ, 0x3c, !UPT ;  /* 0x0000000628067292 */ /* 0x000fcc000f8e3c3f */
[----:B------:R-:W-:-:S07]  /*1c30*/  IMAD.U32 R7, RZ, RZ, UR6 ;  /* 0x00000006ff077e24 */ /* 0x000fce000f8e00ff */
.L_x_29:
[----:B------:R-:W-:Y:S05]  /*1c40*/  @!P0 BRA `(.L_x_23) ;  /* 0x0000000000048947 */ /* 0x000fea0003800000 */
[----:B------:R-:W-:Y:S01]  /*1c50*/  BPT.TRAP 0x1 ;  /* 0x000000040000795c */ /* 0x000fe20000300000 */
.L_x_23:
[----:B------:R-:W0:Y:S01]  /*1c60*/  S2UR UR7, SR_CgaCtaId ;  /* 0x00000000000779c3 */ /* 0x000e220000008800 */
[----:B------:R-:W-:Y:S01]  /*1c70*/  UMOV UR6, 0x400 ;  /* 0x0000040000067882 */ /* 0x000fe20000000000 */
[----:B------:R-:W-:Y:S01]  /*1c80*/  IMAD.U32 R5, RZ, RZ, UR5 ;  /* 0x00000005ff057e24 */ /* 0x000fe2000f8e00ff */
[----:B------:R-:W-:Y:S01]  /*1c90*/  SHF.L.U32 R4, R7, 0x1f, RZ ;  /* 0x0000001f07047819 */ /* 0x000fe200000006ff */
[----:B0-----:R-:W-:-:S06]  /*1ca0*/  ULEA UR6, UR7, UR6, 0x18 ;  /* 0x0000000607067291 */ /* 0x001fcc000f8ec03f */
[----:B------:R-:W-:-:S04]  /*1cb0*/  IMAD.U32 R6, RZ, RZ, UR6 ;  /* 0x00000006ff067e24 */ /* 0x000fc8000f8e00ff */
[----:B------:R-:W-:-:S04]  /*1cc0*/  IMAD R5, R5, 0x8, R6 ;  /* 0x0000000805057824 */ /* 0x000fc800078e0206 */
[----:B------:R0:W1:Y:S01]  /*1cd0*/  SYNCS.PHASECHK.TRANS64.TRYWAIT P1, [R5+URZ], R4 ;  /* 0x00000004050075a7 */ /* 0x000062000802017f */
[----:B------:R-:W-:Y:S05]  /*1ce0*/  @!P0 BRA `(.L_x_24) ;  /* 0x0000000000048947 */ /* 0x000fea0003800000 */
[----:B------:R-:W-:Y:S01]  /*1cf0*/  BPT.TRAP 0x1 ;  /* 0x000000040000795c */ /* 0x000fe20000300000 */
.L_x_24:
[----:B-1----:R-:W-:Y:S05]  /*1d00*/  @P1 BRA `(.L_x_25) ;  /* 0x0000000000081947 */ /* 0x002fea0003800000 */
[----:B------:R-:W1:Y:S02]  /*1d10*/  SYNCS.PHASECHK.TRANS64.TRYWAIT P1, [R5+URZ], R4 ;  /* 0x00000004050075a7 */ /* 0x000e64000802017f */
[----:B-1----:R-:W-:Y:S05]  /*1d20*/  @!P1 BRA `(.L_x_26) ;  /* 0x0000004400f49947 */ /* 0x002fea0003800000 */
.L_x_25:
[----:B------:R-:W-:Y:S01]  /*1d30*/  ULEA UR6, UR5, UR45, 0xb ;  /* 0x0000002d05067291 */ /* 0x000fe2000f8e583f */
[----:B------:R-:W-:Y:S01]  /*1d40*/  WARPGROUP.ARRIVE ;  /* 0x00000000000079c5 */ /* 0x000fe20000000000 */
[----:B------:R-:W-:Y:S01]  /*1d50*/  ULEA UR7, UR5, UR4, 0xa ;  /* 0x0000000405077291 */ /* 0x000fe2000f8e503f */
[----:B------:R-:W-:Y:S01]  /*1d60*/  UMOV UR9, 0x40000040 ;  /* 0x4000004000097882 */ /* 0x000fe20000000000 */
[----:B------:R-:W-:-:S03]  /*1d70*/  UMOV UR11, 0x40000040 ;  /* 0x40000040000b7882 */ /* 0x000fc60000000000 */
[----:B------:R-:W-:Y:S02]  /*1d80*/  UMOV UR8, UR6 ;  /* 0x0000000600087c82 */ /* 0x000fe40008000000 */
[----:B------:R-:W-:Y:S02]  /*1d90*/  UMOV UR10, UR7 ;  /* 0x00000007000a7c82 */ /* 0x000fe40008000000 */
[----:B------:R-:W-:Y:S01]  /*1da0*/  HGMMA.64x64x16.F32 R24, gdesc[UR8], R24, gsb0 ;  /* 0x00e00000081879f0 */ /* 0x000fe20008000818 */
[----:B------:R-:W-:Y:S02]  /*1db0*/  UIADD3 UR8, UR6, 0x2, URZ ;  /* 0x0000000206087890 */ /* 0x000fe4000fffe03f */
[----:B------:R-:W-:Y:S01]  /*1dc0*/  UIADD3 UR10, UR7, 0x2, URZ ;  /* 0x00000002070a7890 */ /* 0x000fe2000fffe03f */
[----:B------:R-:W-:Y:S01]  /*1dd0*/  UMOV UR9, 0x40000040 ;  /* 0x4000004000097882 */ /* 0x000fe20000000000 */
[----:B------:R-:W-:Y:S01]  /*1de0*/  UMOV UR11, 0x40000040 ;  /* 0x40000040000b7882 */ /* 0x000fe20000000000 */
[----:B------:R-:W-:-:S02]  /*1df0*/  WARPGROUP.DEPBAR.LE gsb0, 0x0 ;  /* 0x00008000000079c5 */ /* 0x000fc40000010000 */
        /* <DEDUP_REMOVED lines=46> */
[----:B------:R-:W-:Y:S01]  /*20e0*/  BPT.TRAP 0x1 ;  /* 0x000000040000795c */ /* 0x000fe20000300000 */
.L_x_27:
[----:B------:R-:W-:-:S13]  /*20f0*/  ISETP.NE.AND P1, PT, R22, RZ, PT ;  /* 0x000000ff1600720c */ /* 0x000fda0003f25270 */
[----:B01----:R-:W-:-:S04]  /*2100*/  @P1 IMAD R4, R3, 0x8, R6 ;  /* 0x0000000803041824 */ /* 0x003fc800078e0206 */
[----:B------:R-:W-:-:S05]  /*2110*/  @P1 VIADD R4, R4, 0x20 ;  /* 0x0000002004041836 */ /* 0x000fca0000000000 */
[----:B------:R-:W-:-:S04]  /*2120*/  @P1 PRMT R4, R19, 0x654, R4 ;  /* 0x0000065413041816 */ /* 0x000fc80000000004 */
[----:B------:R0:W-:Y:S01]  /*2130*/  @P1 SYNCS.ARRIVE.TRANS64.RED.A1T0 RZ, [R4+URZ], RZ ;  /* 0x000000ff04ff19a7 */ /* 0x0001e2000810043f */
[----:B------:R-:W-:-:S13]  /*2140*/  ISETP.GT.U32.AND P1, PT, R18, 0x1, PT ;  /* 0x000000011200780c */ /* 0x000fda0003f24070 */
[----:B0-----:R-:W-:Y:S05]  /*2150*/  @P1 BRA `(.L_x_28) ;  /* 0x0000000000041947 */ /* 0x001fea0003800000 */
[----:B------:R-:W-:Y:S01]  /*2160*/  BPT.TRAP 0x1 ;  /* 0x000000040000795c */ /* 0x000fe20000300000 */
.L_x_28:
[----:B------:R-:W-:Y:S01]  /*2170*/  UIADD3 UR5, UR5, 0x1, URZ ;  /* 0x0000000105057890 */ /* 0x000fe2000fffe03f */
[C---:B------:R-:W-:Y:S01]  /*2180*/  ISETP.GT.AND P2, PT, R0.reuse, 0x1, PT ;  /* 0x000000010000780c */ /* 0x040fe20003f44270 */
[----:B------:R-:W-:Y:S02]  /*2190*/  VIADD R3, R3, 0x1 ;  /* 0x0000000103037836 */ /* 0x000fe40000000000 */
[----:B------:R-:W-:Y:S01]  /*21a0*/  UISETP.NE.AND UP0, UPT, UR5, 0x4, UPT ;  /* 0x000000040500788c */ /* 0x000fe2000bf05270 */
[----:B------:R-:W-:Y:S02]  /*21b0*/  VIADD R0, R0, 0xffffffff ;  /* 0xffffffff00007836 */ /* 0x000fe40000000000 */
[C---:B------:R-:W-:Y:S01]  /*21c0*/  ISETP.NE.AND P1, PT, R3.reuse, 0x4, PT ;  /* 0x000000040300780c */ /* 0x040fe20003f25270 */
[----:B------:R-:W-:Y:S02]  /*21d0*/  USEL UR6, URZ, 0x1, UP0 ;  /* 0x000000013f067887 */ /* 0x000fe40008000000 */
[----:B------:R-:W-:Y:S01]  /*21e0*/  USEL UR5, UR5, URZ, UP0 ;  /* 0x0000003f05057287 */ /* 0x000fe20008000000 */
[----:B------:R-:W-:-:S03]  /*21f0*/  SEL R3, R3, RZ, P1 ;  /* 0x000000ff03037207 */ /* 0x000fc60000800000 */
[----:B------:R-:W-:Y:S01]  /*2200*/  LOP3.LUT R7, R7, UR6, RZ, 0x3c, !PT ;  /* 0x0000000607077c12 */ /* 0x000fe2000f8e3cff */
[----:B------:R-:W-:Y:S07]  /*2210*/  @P2 BRA `(.L_x_29) ;  /* 0xfffffff800882947 */ /* 0x000fee000383ffff */
.L_x_22:
[----:B01----:R-:W0:Y:S02]  /*2220*/  LDC R0, c[0x0][0x28c] ;  /* 0x0000a300ff007b82 */ /* 0x003e240000000800 */
[----:B0-----:R-:W-:-:S13]  /*2230*/  ISETP.GE.AND P1, PT, R0, 0x1, PT ;  /* 0x000000010000780c */ /* 0x001fda0003f26270 */
[----:B------:R-:W-:Y:S05]  /*2240*/  @!P1 BRA `(.L_x_30) ;  /* 0x0000000000389947 */ /* 0x000fea0003800000 */
[----:B------:R-:W-:Y:S05]  /*2250*/  @!P0 BRA `(.L_x_31) ;  /* 0x0000000000048947 */ /* 0x000fea0003800000 */
[----:B------:R-:W-:Y:S01]  /*2260*/  BPT.TRAP 0x1 ;  /* 0x000000040000795c */ /* 0x000fe20000300000 */
.L_x_31:
[----:B------:R-:W-:-:S13]  /*2270*/  ISETP.NE.AND P0, PT, R22, RZ, PT ;  /* 0x000000ff1600720c */ /* 0x000fda0003f05270 */
[----:B------:R-:W-:-:S05]  /*2280*/  VOTEU.ANY UP0, P0 ;  /* 0x00000000003f7886 */ /* 0x000fca0000000100 */
[----:B------:R-:W-:-:S06]  /*2290*/  @UP0 UIADD3 UR4, UR44, UR42, URZ ;  /* 0x0000002a2c040290 */ /* 0x000fcc000fffe03f */
[----:B------:R-:W-:-:S04]  /*22a0*/  IMAD.U32 R0, RZ, RZ, UR4 ;  /* 0x00000004ff007e24 */ /* 0x000fc8000f8e00ff */
[----:B------:R-:W-:-:S05]  /*22b0*/  @P0 IMAD.SHL.U32 R0, R0, 0x8, RZ ;  /* 0x0000000800000824 */ /* 0x000fca00078e00ff */
[----:B------:R-:W-:-:S04]  /*22c0*/  @P0 LOP3.LUT R0, R0, 0x18, RZ, 0xc0, !PT ;  /* 0x0000001800000812 */ /* 0x000fc800078ec0ff */
[----:B------:R-:W-:-:S04]  /*22d0*/  @P0 IADD3 R0, R6, 0x20, R0 ;  /* 0x0000002006000810 */ /* 0x000fc80007ffe000 */
[----:B------:R-:W-:-:S04]  /*22e0*/  @P0 PRMT R0, R19, 0x654, R0 ;  /* 0x0000065413000816 */ /* 0x000fc80000000000 */
[----:B------:R0:W-:Y:S01]  /*22f0*/  @P0 SYNCS.ARRIVE.TRANS64.RED.A1T0 RZ, [R0+URZ], RZ ;  /* 0x000000ff00ff09a7 */ /* 0x0001e2000810043f */
[----:B------:R-:W-:-:S13]  /*2300*/  ISETP.GT.U32.AND P0, PT, R18, 0x1, PT ;  /* 0x000000011200780c */ /* 0x000fda0003f04070 */
[----:B0-----:R-:W-:Y:S05]  /*2310*/  @P0 BRA `(.L_x_30) ;  /* 0x0000000000040947 */ /* 0x001fea0003800000 */
[----:B------:R-:W-:Y:S01]  /*2320*/  BPT.TRAP 0x1 ;  /* 0x000000040000795c */ /* 0x000fe20000300000 */
.L_x_30:
[----:B------:R-:W-:Y:S01]  /*2330*/  IMAD.SHL.U32 R3, R70, 0x40, RZ ;  /* 0x0000004046037824 */ /* 0x000fe200078e00ff */
[----:B------:R-:W-:Y:S01]  /*2340*/  ULDC UR6, c[0x0][0x288] ;  /* 0x0000a20000067ab9 */ /* 0x000fe20000000800 */
[----:B------:R-:W-:Y:S01]  /*2350*/  SHF.R.S32.HI R13, RZ, 0x1f, R69 ;  /* 0x0000001fff0d7819 */ /* 0x000fe20000011445 */
[----:B------:R-:W-:Y:S01]  /*2360*/  IMAD.SHL.U32 R6, R71, 0x80, RZ ;  /* 0x0000008047067824 */ /* 0x000fe200078e00ff */
[----:B------:R-:W-:Y:S01]  /*2370*/  ULDC.64 UR4, c[0x0][0x5d0] ;  /* 0x0001740000047ab9 */ /* 0x000fe20000000a00 */
[----:B------:R-:W-:Y:S01]  /*2380*/  LOP3.LUT R10, R3, 0x6, R63, 0xf8, !PT ;  /* 0x00000006030a7812 */ /* 0x000fe200078ef83f */
[----:B------:R-:W-:Y:S01]  /*2390*/  IMAD.WIDE R70, R71, 0x80, R56 ;  /* 0x0000008047467825 */ /* 0x000fe200078e0238 */
[----:B------:R-:W-:Y:S01]  /*23a0*/  ISETP.GE.AND P0, PT, R3, UR6, PT ;  /* 0x0000000603007c0c */ /* 0x000fe2000bf06270 */
[----:B------:R-:W-:Y:S01]  /*23b0*/  ULDC UR6, c[0x0][0x284] ;  /* 0x0000a10000067ab9 */ /* 0x000fe20000000800 */
[----:B------:R-:W-:Y:S01]  /*23c0*/  SHF.R.S32.HI R11, RZ, 0x1f, R10 ;  /* 0x0000001fff0b7819 */ /* 0x000fe2000001140a */
[----:B------:R-:W-:Y:S01]  /*23d0*/  IMAD R0, R13, UR4, RZ ;  /* 0x000000040d007c24 */ /* 0x000fe2000f8e02ff */
[----:B------:R-:W-:-:S03]  /*23e0*/  ISETP.GE.OR P0, PT, R6, UR6, P0 ;  /* 0x0000000606007c0c */ /* 0x000fc60008706670 */
[C---:B------:R-:W-:Y:S02]  /*23f0*/  IMAD R7, R69.reuse, UR5, R0 ;  /* 0x0000000545077c24 */ /* 0x040fe4000f8e0200 */
[----:B------:R-:W-:Y:S01]  /*2400*/  IMAD.WIDE.U32 R4, R69, UR4, R10 ;  /* 0x0000000445047c25 */ /* 0x000fe2000f8e000a */
[----:B------:R-:W-:-:S03]  /*2410*/  ULDC.64 UR4, c[0x0][0x5c8] ;  /* 0x0001720000047ab9 */ /* 0x000fc60000000a00 */
[----:B------:R-:W-:Y:S02]  /*2420*/  IMAD R9, R71, UR4, RZ ;  /* 0x0000000447097c24 */ /* 0x000fe4000f8e02ff */
[----:B------:R-:W-:Y:S02]  /*2430*/  IMAD.IADD R5, R5, 0x1, R7 ;  /* 0x0000000105057824 */ /* 0x000fe400078e0207 */
[C---:B------:R-:W-:Y:S02]  /*2440*/  IMAD R9, R70.reuse, UR5, R9 ;  /* 0x0000000546097c24 */ /* 0x040fe4000f8e0209 */
[----:B------:R-:W-:-:S04]  /*2450*/  IMAD.WIDE.U32 R72, R70, UR4, R4 ;  /* 0x0000000446487c25 */ /* 0x000fc8000f8e0004 */
[----:B------:R-:W-:Y:S01]  /*2460*/  IMAD.MOV.U32 R0, RZ, RZ, -0x1 ;  /* 0xffffffffff007424 */ /* 0x000fe200078e00ff */
[----:B------:R-:W-:Y:S06]  /*2470*/  @P0 BRA `(.L_x_32) ;  /* 0x00000020009c0947 */ /* 0x000fec0003800000 */
[----:B-----5:R-:W-:Y:S01]  /*2480*/  FSETP.NEU.AND P0, PT, R58, RZ, PT ;  /* 0x000000ff3a00720b */ /* 0x020fe20003f0d000 */
[----:B------:R-:W-:Y:S01]  /*2490*/  IMAD.IADD R4, R62, 0x1, -R3 ;  /* 0x000000013e047824 */ /* 0x000fe200078e0a03 */
[----:B------:R-:W-:Y:S01]  /*24a0*/  BSSY B0, `(.L_x_32) ;  /* 0x0000224000007945 */ /* 0x000fe20003800000 */
[----:B------:R-:W-:Y:S02]  /*24b0*/  IMAD.IADD R3, R67, 0x1, -R6 ;  /* 0x0000000143037824 */ /* 0x000fe400078e0a06 */
[----:B------:R-:W-:Y:S01]  /*24c0*/  IMAD.IADD R83, R73, 0x1, R9 ;  /* 0x0000000149537824 */ /* 0x000fe200078e0209 */
[----:B------:R-:W-:-:S04]  /*24d0*/  ISETP.GT.AND P2, PT, R4, RZ, PT ;  /* 0x000000ff0400720c */ /* 0x000fc80003f44270 */
[----:B------:R-:W-:-:S03]  /*24e0*/  ISETP.GT.AND P1, PT, R3, RZ, P2 ;  /* 0x000000ff0300720c */ /* 0x000fc60001724270 */
[----:B------:R-:W-:Y:S10]  /*24f0*/  @!P0 BRA `(.L_x_33) ;  /* 0x0000001400e88947 */ /* 0x000ff40003800000 */
[----:B------:R-:W0:Y:S01]  /*2500*/  LDC.64 R76, c[0x0][0x5b8] ;  /* 0x00016e00ff4c7b82 */ /* 0x000e220000000a00 */
[----:B------:R-:W-:-:S07]  /*2510*/  ULDC.64 UR4, c[0x0][0x5c0] ;  /* 0x0001700000047ab9 */ /* 0x000fce0000000a00 */
[----:B------:R-:W1:Y:S08]  /*2520*/  LDC.64 R78, c[0x0][0x5b0] ;  /* 0x00016c00ff4e7b82 */ /* 0x000e700000000a00 */
[----:B------:R-:W2:Y:S01]  /*2530*/  LDC.64 R80, c[0x0][0x5a8] ;  /* 0x00016a00ff507b82 */ /* 0x000ea20000000a00 */
[-C--:B0-----:R-:W-:Y:S02]  /*2540*/  IMAD R6, R13, R76.reuse, RZ ;  /* 0x0000004c0d067224 */ /* 0x081fe400078e02ff */
[----:B------:R-:W-:-:S04]  /*2550*/  IMAD.WIDE.U32 R74, R69, R76, R10 ;  /* 0x0000004c454a7225 */ /* 0x000fc800078e000a */
[----:B------:R-:W-:Y:S02]  /*2560*/  IMAD R73, R69, R77, R6 ;  /* 0x0000004d45497224 */ /* 0x000fe400078e0206 */
[-C--:B-1----:R-:W-:Y:S02]  /*2570*/  IMAD R5, R71, R78.reuse, RZ ;  /* 0x0000004e47057224 */ /* 0x082fe400078e02ff */
[----:B------:R-:W-:Y:S02]  /*2580*/  IMAD.IADD R13, R75, 0x1, R73 ;  /* 0x000000014b0d7824 */ /* 0x000fe400078e0249 */
[----:B------:R-:W-:Y:S02]  /*2590*/  IMAD.MOV.U32 R12, RZ, RZ, R74 ;  /* 0x000000ffff0c7224 */ /* 0x000fe400078e004a */
[C---:B------:R-:W-:Y:S02]  /*25a0*/  IMAD R77, R70.reuse, R79, R5 ;  /* 0x0000004f464d7224 */ /* 0x040fe400078e0205 */
[----:B------:R-:W-:-:S04]  /*25b0*/  IMAD.WIDE.U32 R6, R70, R78, R12 ;  /* 0x0000004e46067225 */ /* 0x000fc800078e000c */
[----:B------:R-:W-:Y:S01]  /*25c0*/  IMAD.IADD R5, R7, 0x1, R77 ;  /* 0x0000000107057824 */ /* 0x000fe200078e024d */
[----:B--2---:R-:W-:-:S04]  /*25d0*/  LEA R14, P0, R6, R80, 0x1 ;  /* 0x00000050060e7211 */ /* 0x004fc800078008ff */
[----:B------:R-:W-:-:S05]  /*25e0*/  LEA.HI.X R15, R6, R81, R5, 0x1, P0 ;  /* 0x00000051060f7211 */ /* 0x000fca00000f0c05 */
[----:B------:R0:W2:Y:S01]  /*25f0*/  @P1 LDG.E.LTC128B.U16 R5, desc[UR36][R14.64] ;  /* 0x000000240e051981 */ /* 0x0000a2000c1e1520 */
[----:B------:R-:W-:Y:S01]  /*2600*/  LEA R8, P0, R72, UR4, 0x1 ;  /* 0x0000000448087c11 */ /* 0x000fe2000f8008ff */
[----:B------:R-:W-:Y:S01]  /*2610*/  IMAD.WIDE.U32 R6, R70, R78, R10 ;  /* 0x0000004e46067225 */ /* 0x000fe200078e000a */
[----:B------:R-:W-:Y:S03]  /*2620*/  BSSY B1, `(.L_x_34) ;  /* 0x0000012000017945 */ /* 0x000fe60003800000 */
[----:B------:R-:W-:Y:S02]  /*2630*/  IMAD.IADD R7, R77, 0x1, R7 ;  /* 0x000000014d077824 */ /* 0x000fe400078e0207 */
[----:B------:R-:W-:Y:S01]  /*2640*/  IMAD.WIDE.U32 R20, R69, R76, R6 ;  /* 0x0000004c45147225 */ /* 0x000fe200078e0006 */
[----:B0-----:R-:W-:-:S03]  /*2650*/  SHF.L.U64.HI R15, R78, 0x3, R79 ;  /* 0x000000034e0f7819 */ /* 0x001fc6000001024f */
[----:B------:R-:W-:Y:S01]  /*2660*/  IMAD.IADD R7, R73, 0x1, R21 ;  /* 0x0000000149077824 */ /* 0x000fe200078e0215 */
[----:B------:R-:W-:Y:S01]  /*2670*/  LEA R6, P4, R20, R80, 0x1 ;  /* 0x0000005014067211 */ /* 0x000fe200078808ff */
[----:B------:R-:W-:-:S03]  /*2680*/  IMAD.SHL.U32 R14, R78, 0x8, RZ ;  /* 0x000000084e0e7824 */ /* 0x000fc600078e00ff */
[----:B------:R-:W-:Y:S01]  /*2690*/  LEA.HI.X R7, R20, R81, R7, 0x1, P4 ;  /* 0x0000005114077211 */ /* 0x000fe200020f0c07 */
[----:B--2---:R-:W-:-:S05]  /*26a0*/  HADD2.F32 R9, -RZ, R5.H0_H0 ;  /* 0x20000005ff097230 */ /* 0x004fca0000004100 */
[----:B------:R-:W-:-:S04]  /*26b0*/  FMUL R9, R9, R58 ;  /* 0x0000003a09097220 */ /* 0x000fc80000400000 */
[----:B------:R-:W-:Y:S01]  /*26c0*/  FFMA R24, R24, R23, R9 ;  /* 0x0000001718187223 */ /* 0x000fe20000000009 */
[----:B------:R-:W-:Y:S02]  /*26d0*/  LEA.HI.X R9, R72, UR5, R83, 0x1, P0 ;  /* 0x0000000548097c11 */ /* 0x000fe400080f0c53 */
[----:B------:R-:W-:Y:S02]  /*26e0*/  ISETP.GT.AND P0, PT, R4, 0x1, PT ;  /* 0x000000010400780c */ /* 0x000fe40003f04270 */
[----:B------:R-:W-:Y:S02]  /*26f0*/  F2FP.F16.F32.PACK_AB R24, RZ, R24 ;  /* 0x00000018ff18723e */ /* 0x000fe400000000ff */
[----:B------:R-:W-:-:S03]  /*2700*/  ISETP.GT.AND P3, PT, R3, RZ, P0 ;  /* 0x000000ff0300720c */ /* 0x000fc60000764270 */
[----:B------:R0:W-:Y:S10]  /*2710*/  @P1 STG.E.U16 desc[UR36][R8.64], R24 ;  /* 0x0000001808001986 */ /* 0x0001f4000c101524 */
[----:B------:R-:W-:Y:S05]  /*2720*/  @!P3 BRA `(.L_x_35) ;  /* 0x000000000004b947 */ /* 0x000fea0003800000 */
[----:B------:R1:W5:Y:S02]  /*2730*/  LDG.E.LTC128B.U16 R5, desc[UR36][R6.64+0x2] ;  /* 0x0000022406057981 */ /* 0x000364000c1e1520 */
.L_x_35:
[----:B------:R-:W-:Y:S05]  /*2740*/  BSYNC B1 ;  /* 0x0000000000017941 */ /* 0x000fea0003800000 */
.L_x_34:
[----:B-----5:R-:W-:Y:S01]  /*2750*/  HADD2.F32 R71, -RZ, R5.H0_H0 ;  /* 0x20000005ff477230 */ /* 0x020fe20000004100 */
[----:B------:R-:W-:Y:S01]  /*2760*/  ISETP.GT.AND P2, PT, R3, 0x8, P2 ;  /* 0x000000080300780c */ /* 0x000fe20001744270 */
[----:B------:R-:W-:Y:S01]  /*2770*/  IMAD.WIDE.U32 R20, R70, R78, R14 ;  /* 0x0000004e46147225 */ /* 0x000fe200078e000e */
[----:B0-----:R-:W-:-:S03]  /*2780*/  PRMT R24, R5, 0x7610, R24 ;  /* 0x0000761005187816 */ /* 0x001fc60000000018 */
[----:B------:R-:W-:Y:S01]  /*2790*/  FMUL R12, R71, R58 ;  /* 0x0000003a470c7220 */ /* 0x000fe20000400000 */
[----:B------:R-:W-:Y:S01]  /*27a0*/  IMAD.IADD R77, R77, 0x1, R21 ;  /* 0x000000014d4d7824 */ /* 0x000fe200078e0215 */
[----:B------:R-:W-:Y:S02]  /*27b0*/  IADD3 R74, P1, R74, R20, RZ ;  /* 0x000000144a4a7210 */ /* 0x000fe40007f3e0ff */
[----:B------:R-:W-:-:S03]  /*27c0*/  FFMA R12, R25, R23, R12 ;  /* 0x00000017190c7223 */ /* 0x000fc6000000000c */
[----:B------:R-:W-:Y:S01]  /*27d0*/  IMAD.X R13, R77, 0x1, R13, P1 ;  /* 0x000000014d0d7824 */ /* 0x000fe200008e060d */
[C---:B------:R-:W-:Y:S02]  /*27e0*/  LEA R14, P1, R74.reuse, R80, 0x1 ;  /* 0x000000504a0e7211 */ /* 0x040fe400078208ff */
[----:B------:R-:W-:Y:S02]  /*27f0*/  F2FP.F16.F32.PACK_AB R12, RZ, R12 ;  /* 0x0000000cff0c723e */ /* 0x000fe400000000ff */
[----:B------:R-:W-:Y:S02]  /*2800*/  LEA.HI.X R15, R74, R81, R13, 0x1, P1 ;  /* 0x000000514a0f7211 */ /* 0x000fe400008f0c0d */
[----:B------:R-:W-:-:S05]  /*2810*/  PRMT R21, R12, 0x7610, R21 ;  /* 0x000076100c157816 */ /* 0x000fca0000000015 */
[----:B------:R0:W-:Y:S04]  /*2820*/  @P3 STG.E.U16 desc[UR36][R8.64+0x2], R21 ;  /* 0x0000021508003986 */ /* 0x0001e8000c101524 */
[----:B------:R-:W2:Y:S01]  /*2830*/  @P2 LDG.E.LTC128B.U16 R24, desc[UR36][R14.64] ;  /* 0x000000240e182981 */ /* 0x000ea2000c1e1520 */
[----:B------:R-:W-:Y:S01]  /*2840*/  IADD3 R20, P1, R10, R20, RZ ;  /* 0x000000140a147210 */ /* 0x000fe20007f3e0ff */
[----:B------:R-:W-:Y:S01]  /*2850*/  BSSY B1, `(.L_x_36) ;  /* 0x0000011000017945 */ /* 0x000fe20003800000 */
[----:B------:R-:W-:Y:S02]  /*2860*/  SHF.L.U64.HI R13, R59, 0x1, R60 ;  /* 0x000000013b0d7819 */ /* 0x000fe4000001023c */
[----:B------:R-:W-:Y:S01]  /*2870*/  ISETP.GT.AND P0, PT, R3, 0x8, P0 ;  /* 0x000000080300780c */ /* 0x000fe20000704270 */
[----:B0-----:R-:W-:Y:S01]  /*2880*/  IMAD.X R21, R11, 0x1, R77, P1 ;  /* 0x000000010b157824 */ /* 0x001fe200008e064d */
[----:B------:R-:W-:Y:S01]  /*2890*/  LEA R12, P1, R59, R8, 0x1 ;  /* 0x000000083b0c7211 */ /* 0x000fe200078208ff */
[----:B------:R-:W-:-:S04]  /*28a0*/  IMAD.WIDE.U32 R20, R69, R76, R20 ;  /* 0x0000004c45147225 */ /* 0x000fc800078e0014 */
[----:B------:R-:W-:Y:S01]  /*28b0*/  IMAD.X R13, R13, 0x1, R9, P1 ;  /* 0x000000010d0d7824 */ /* 0x000fe200008e0609 */
[----:B------:R-:W-:Y:S01]  /*28c0*/  LEA R10, P3, R20, R80, 0x1 ;  /* 0x00000050140a7211 */ /* 0x000fe200078608ff */
[----:B------:R-:W-:-:S05]  /*28d0*/  IMAD.IADD R11, R73, 0x1, R21 ;  /* 0x00000001490b7824 */ /* 0x000fca00078e0215 */
[----:B------:R-:W-:Y:S01]  /*28e0*/  LEA.HI.X R11, R20, R81, R11, 0x1, P3 ;  /* 0x00000051140b7211 */ /* 0x000fe200018f0c0b */
[----:B--2---:R-:W-:-:S05]  /*28f0*/  HADD2.F32 R5, -RZ, R24.H0_H0 ;  /* 0x20000018ff057230 */ /* 0x004fca0000004100 */
[----:B------:R-:W-:-:S04]  /*2900*/  FMUL R5, R5, R58 ;  /* 0x0000003a05057220 */ /* 0x000fc80000400000 */
[----:B------:R-:W-:-:S05]  /*2910*/  FFMA R5, R26, R23, R5 ;  /* 0x000000171a057223 */ /* 0x000fca0000000005 */
[----:B------:R-:W-:-:S05]  /*2920*/  F2FP.F16.F32.PACK_AB R5, RZ, R5 ;  /* 0x00000005ff05723e */ /* 0x000fca00000000ff */
[----:B------:R0:W-:Y:S01]  /*2930*/  @P2 STG.E.U16 desc[UR36][R12.64], R5 ;  /* 0x000000050c002986 */ /* 0x0001e2000c101524 */
[----:B------:R-:W-:Y:S05]  /*2940*/  @!P0 BRA `(.L_x_37) ;  /* 0x0000000000048947 */ /* 0x000fea0003800000 */
[----:B------:R2:W5:Y:S02]  /*2950*/  LDG.E.LTC128B.U16 R24, desc[UR36][R10.64+0x2] ;  /* 0x000002240a187981 */ /* 0x000564000c1e1520 */
.L_x_37:
[----:B------:R-:W-:Y:S05]  /*2960*/  BSYNC B1 ;  /* 0x0000000000017941 */ /* 0x000fea0003800000 */
.L_x_36:
[----:B0----5:R-:W-:Y:S01]  /*2970*/  HADD2.F32 R5, -RZ, R24.H0_H0 ;  /* 0x20000018ff057230 */ /* 0x021fe20000004100 */
[----:B------:R-:W-:Y:S01]  /*2980*/  ISETP.GT.AND P1, PT, R4, 0x8, PT ;  /* 0x000000080400780c */ /* 0x000fe20003f24270 */
[----:B------:R-:W-:Y:S03]  /*2990*/  BSSY B1, `(.L_x_38) ;  /* 0x0000008000017945 */ /* 0x000fe60003800000 */
[----:B------:R-:W-:Y:S01]  /*29a0*/  FMUL R14, R5, R58 ;  /* 0x0000003a050e7220 */ /* 0x000fe20000400000 */
[----:B------:R-:W-:-:S03]  /*29b0*/  ISETP.GT.AND P2, PT, R3, RZ, P1 ;  /* 0x000000ff0300720c */ /* 0x000fc60000f44270 */
[----:B------:R-:W-:-:S05]  /*29c0*/  FFMA R14, R27, R23, R14 ;  /* 0x000000171b0e7223 */ /* 0x000fca000000000e */
[----:B------:R-:W-:-:S05]  /*29d0*/  F2FP.F16.F32.PACK_AB R14, RZ, R14 ;  /* 0x0000000eff0e723e */ /* 0x000fca00000000ff */
[----:B------:R0:W-:Y:S01]  /*29e0*/  @P0 STG.E.U16 desc[UR36][R12.64+0x2], R14 ;  /* 0x0000020e0c000986 */ /* 0x0001e2000c101524 */
[----:B------:R-:W-:Y:S05]  /*29f0*/  @!P2 BRA `(.L_x_39) ;  /* 0x000000000004a947 */ /* 0x000fea0003800000 */
[----:B------:R3:W5:Y:S02]  /*2a00*/  LDG.E.LTC128B.U16 R24, desc[UR36][R6.64+0x10] ;  /* 0x0000102406187981 */ /* 0x000764000c1e1520 */
.L_x_39:
[----:B------:R-:W-:Y:S05]  /*2a10*/  BSYNC B1 ;  /* 0x0000000000017941 */ /* 0x000fea0003800000 */
.L_x_38:
[----:B-----5:R-:W-:Y:S01]  /*2a20*/  HADD2.F32 R5, -RZ, R24.H0_H0 ;  /* 0x20000018ff057230 */ /* 0x020fe20000004100 */
        /* <DEDUP_REMOVED lines=9> */
.L_x_41:
[----:B------:R-:W-:Y:S05]  /*2ac0*/  BSYNC B1 ;  /* 0x0000000000017941 */ /* 0x000fea0003800000 */
.L_x_40:
[----:B----45:R-:W-:Y:S01]  /*2ad0*/  HADD2.F32 R5, -RZ, R24.H0_H0 ;  /* 0x20000018ff057230 */ /* 0x030fe20000004100 */
[----:B------:R-:W-:Y:S01]  /*2ae0*/  ISETP.GT.AND P1, PT, R3, 0x8, P1 ;  /* 0x000000080300780c */ /* 0x000fe20000f24270 */
[----:B------:R-:W-:Y:S03]  /*2af0*/  BSSY B1, `(.L_x_42) ;  /* 0x0000007000017945 */ /* 0x000fe60003800000 */
[----:B0-----:R-:W-:-:S04]  /*2b00*/  FMUL R14, R5, R58 ;  /* 0x0000003a050e7220 */ /* 0x001fc80000400000 */
[----:B------:R-:W-:-:S05]  /*2b10*/  FFMA R14, R29, R23, R14 ;  /* 0x000000171d0e7223 */ /* 0x000fca000000000e */
[----:B------:R-:W-:-:S05]  /*2b20*/  F2FP.F16.F32.PACK_AB R14, RZ, R14 ;  /* 0x0000000eff0e723e */ /* 0x000fca00000000ff */
[----:B------:R0:W-:Y:S01]  /*2b30*/  @P3 STG.E.U16 desc[UR36][R8.64+0x12], R14 ;  /* 0x0000120e08003986 */ /* 0x0001e2000c101524 */
[----:B------:R-:W-:Y:S05]  /*2b40*/  @!P1 BRA `(.L_x_43) ;  /* 0x0000000000049947 */ /* 0x000fea0003800000 */
[----:B------:R4:W5:Y:S02]  /*2b50*/  LDG.E.LTC128B.U16 R24, desc[UR36][R10.64+0x10] ;  /* 0x000010240a187981 */ /* 0x000964000c1e1520 */
.L_x_43:
[----:B------:R-:W-:Y:S05]  /*2b60*/  BSYNC B1 ;  /* 0x0000000000017941 */ /* 0x000fea0003800000 */
.L_x_42:
[----:B-----5:R-:W-:Y:S01]  /*2b70*/  HADD2.F32 R5, -RZ, R24.H0_H0 ;  /* 0x20000018ff057230 */ /* 0x020fe20000004100 */
[----:B------:R-:W-:Y:S01]  /*2b80*/  ISETP.GT.AND P0, PT, R3, 0x8, P0 ;  /* 0x000000080300780c */ /* 0x000fe20000704270 */
[----:B------:R-:W-:Y:S03]  /*2b90*/  BSSY B1, `(.L_x_44) ;  /* 0x0000007000017945 */ /* 0x000fe60003800000 */
[----:B------:R-:W-:-:S04]  /*2ba0*/  FMUL R5, R5, R58 ;  /* 0x0000003a05057220 */ /* 0x000fc80000400000 */
[----:B------:R-:W-:-:S05]  /*2bb0*/  FFMA R5, R30, R23, R5 ;  /* 0x000000171e057223 */ /* 0x000fca0000000005 */
[----:B------:R-:W-:-:S05]  /*2bc0*/  F2FP.F16.F32.PACK_AB R5, RZ, R5 ;  /* 0x00000005ff05723e */ /* 0x000fca00000000ff */
[----:B------:R0:W-:Y:S01]  /*2bd0*/  @P1 STG.E.U16 desc[UR36][R12.64+0x10], R5 ;  /* 0x000010050c001986 */ /* 0x0001e2000c101524 */
[----:B------:R-:W-:Y:S05]  /*2be0*/  @!P0 BRA `(.L_x_45) ;  /* 0x0000000000048947 */ /* 0x000fea0003800000 */
[----:B------:R0:W5:Y:S02]  /*2bf0*/  LDG.E.LTC128B.U16 R24, desc[UR36][R10.64+0x12] ;  /* 0x000012240a187981 */ /* 0x000164000c1e1520 */
.L_x_45:
[----:B------:R-:W-:Y:S05]  /*2c00*/  BSYNC B1 ;  /* 0x0000000000017941 */ /* 0x000fea0003800000 */
.L_x_44:
        /* <DEDUP_REMOVED lines=10> */
.L_x_47:
[----:B------:R-:W-:Y:S05]  /*2cb0*/  BSYNC B1 ;  /* 0x0000000000017941 */ /* 0x000fea0003800000 */
.L_x_46:
        /* <DEDUP_REMOVED lines=10> */
.L_x_49:
[----:B------:R-:W-:Y:S05]  /*2d60*/  BSYNC B1 ;  /* 0x0000000000017941 */ /* 0x000fea0003800000 */
.L_x_48:
[----:B0----5:R-:W-:Y:S01]  /*2d70*/  HADD2.F32 R5, -RZ, R24.H0_H0 ;  /* 0x20000018ff057230 */ /* 0x021fe20000004100 */
        /* <DEDUP_REMOVED lines=8> */
.L_x_51:
[----:B------:R-:W-:Y:S05]  /*2e00*/  BSYNC B1 ;  /* 0x0000000000017941 */ /* 0x000fea0003800000 */
.L_x_50:
        /* <DEDUP_REMOVED lines=9> */
.L_x_53:
[----:B------:R-:W-:Y:S05]  /*2ea0*/  BSYNC B1 ;  /* 0x0000000000017941 */ /* 0x000fea0003800000 */
.L_x_52:
        /* <DEDUP_REMOVED lines=10> */
.L_x_55:
[----:B------:R-:W-:Y:S05]  /*2f50*/  BSYNC B1 ;  /* 0x0000000000017941 */ /* 0x000fea0003800000 */
.L_x_54:
        /* <DEDUP_REMOVED lines=10> */
.L_x_57:
[----:B------:R-:W-:Y:S05]  /*3000*/  BSYNC B1 ;  /* 0x0000000000017941 */ /* 0x000fea0003800000 */
.L_x_56:
        /* <DEDUP_REMOVED lines=9> */
.L_x_59:
[----:B------:R-:W-:Y:S05]  /*30a0*/  BSYNC B1 ;  /* 0x0000000000017941 */ /* 0x000fea0003800000 */
.L_x_58:
        /* <DEDUP_REMOVED lines=9> */
.L_x_61:
[----:B------:R-:W-:Y:S05]  /*3140*/  BSYNC B1 ;  /* 0x0000000000017941 */ /* 0x000fea0003800000 */
.L_x_60:
        /* <DEDUP_REMOVED lines=10> */
.L_x_63:
[----:B------:R-:W-:Y:S05]  /*31f0*/  BSYNC B1 ;  /* 0x0000000000017941 */ /* 0x000fea0003800000 */
.L_x_62:
        /* <DEDUP_REMOVED lines=10> */
.L_x_65:
[----:B------:R-:W-:Y:S05]  /*32a0*/  BSYNC B1 ;  /* 0x0000000000017941 */ /* 0x000fea0003800000 */
.L_x_64:
        /* <DEDUP_REMOVED lines=9> */
.L_x_67:
[----:B------:R-:W-:Y:S05]  /*3340*/  BSYNC B1 ;  /* 0x0000000000017941 */ /* 0x000fea0003800000 */
.L_x_66:
        /* <DEDUP_REMOVED lines=9> */
.L_x_69:
[----:B------:R-:W-:Y:S05]  /*33e0*/  BSYNC B1 ;  /* 0x0000000000017941 */ /* 0x000fea0003800000 */
.L_x_68:
        /* <DEDUP_REMOVED lines=10> */
.L_x_71:
[----:B------:R-:W-:Y:S05]  /*3490*/  BSYNC B1 ;  /* 0x0000000000017941 */ /* 0x000fea0003800000 */
.L_x_70:
        /* <DEDUP_REMOVED lines=10> */
.L_x_73:
[----:B------:R-:W-:Y:S05]  /*3540*/  BSYNC B1 ;  /* 0x0000000000017941 */ /* 0x000fea0003800000 */
.L_x_72:
        /* <DEDUP_REMOVED lines=9> */
.L_x_75:
[----:B------:R-:W-:Y:S05]  /*35e0*/  BSYNC B1 ;  /* 0x0000000000017941 */ /* 0x000fea0003800000 */
.L_x_74:
        /* <DEDUP_REMOVED lines=9> */
.L_x_77:
[----:B------:R-:W-:Y:S05]  /*3680*/  BSYNC B1 ;  /* 0x0000000000017941 */ /* 0x000fea0003800000 */
.L_x_76:
        /* <DEDUP_REMOVED lines=10> */
.L_x_79:
[----:B------:R-:W-:Y:S05]  /*3730*/  BSYNC B1 ;  /* 0x0000000000017941 */ /* 0x000fea0003800000 */
.L_x_78:
        /* <DEDUP_REMOVED lines=10> */
.L_x_81:
[----:B------:R-:W-:Y:S05]  /*37e0*/  BSYNC B1 ;  /* 0x0000000000017941 */ /* 0x000fea0003800000 */
.L_x_80:
        /* <DEDUP_REMOVED lines=9> */
.L_x_83:
[----:B------:R-:W-:Y:S05]  /*3880*/  BSYNC B1 ;  /* 0x0000000000017941 */ /* 0x000fea0003800000 */
.L_x_82:
        /* <DEDUP_REMOVED lines=9> */
.L_x_85:
[----:B------:R-:W-:Y:S05]  /*3920*/  BSYNC B1 ;  /* 0x0000000000017941 */ /* 0x000fea0003800000 */
.L_x_84:
        /* <DEDUP_REMOVED lines=10> */
.L_x_87:
[----:B------:R-:W-:Y:S05]  /*39d0*/  BSYNC B1 ;  /* 0x0000000000017941 */ /* 0x000fea0003800000 */
.L_x_86:
[----:B-----5:R-:W-:Y:S01]  /*39e0*/  HADD2.F32 R5, -RZ, R24.H0_H0 ;  /* 0x20000018ff057230 */ /* 0x020fe20000004100 */
[----:B------:R-:W-:Y:S01]  /*39f0*/  ISETP.GT.AND P0, PT, R4, 0x39, PT ;  /* 0x000000390400780c */ /* 0x000fe20003f04270 */
[----:B------:R-:W-:Y:S01]  /*3a00*/  @P2 IMAD.MOV.U32 R4, RZ, RZ, R8 ;  /* 0x000000ffff042224 */ /* 0x000fe200078e0008 */
[----:B------:R-:W-:Y:S02]  /*3a10*/  BSSY B1, `(.L_x_88) ;  /* 0x000000a000017945 */ /* 0x000fe40003800000 */
[----:B------:R-:W-:Y:S01]  /*3a20*/  FMUL R5, R5, R58 ;  /* 0x0000003a05057220 */ /* 0x000fe20000400000 */
[----:B------:R-:W-:-:S03]  /*3a30*/  ISETP.GT.AND P3, PT, R3, RZ, P0 ;  /* 0x000000ff0300720c */ /* 0x000fc60000764270 */
[----:B------:R-:W-:-:S05]  /*3a40*/  FFMA R5, R52, R23, R5 ;  /* 0x0000001734057223 */ /* 0x000fca0000000005 */
[----:B------:R-:W-:-:S04]  /*3a50*/  F2FP.F16.F32.PACK_AB R5, RZ, R5 ;  /* 0x00000005ff05723e */ /* 0x000fc800000000ff */
[----:B0-----:R-:W-:Y:S01]  /*3a60*/  PRMT R14, R5, 0x7610, R14 ;  /* 0x00007610050e7816 */ /* 0x001fe2000000000e */
[----:B------:R-:W-:-:S05]  /*3a70*/  @P2 IMAD.MOV.U32 R5, RZ, RZ, R9 ;  /* 0x000000ffff052224 */ /* 0x000fca00078e0009 */
[----:B------:R0:W-:Y:S01]  /*3a80*/  @P2 STG.E.U16 desc[UR36][R4.64+0x70], R14 ;  /* 0x0000700e04002986 */ /* 0x0001e2000c101524 */
[----:B------:R-:W-:Y:S05]  /*3a90*/  @!P3 BRA `(.L_x_89) ;  /* 0x000000000004b947 */ /* 0x000fea0003800000 */
[----:B------:R0:W5:Y:S02]  /*3aa0*/  LDG.E.LTC128B.U16 R24, desc[UR36][R6.64+0x72] ;  /* 0x0000722406187981 */ /* 0x000164000c1e1520 */
.L_x_89:
[----:B------:R-:W-:Y:S05]  /*3ab0*/  BSYNC B1 ;  /* 0x0000000000017941 */ /* 0x000fea0003800000 */
.L_x_88:
        /* <DEDUP_REMOVED lines=9> */
.L_x_91:
[----:B------:R-:W-:Y:S05]  /*3b50*/  BSYNC B1 ;  /* 0x0000000000017941 */ /* 0x000fea0003800000 */
.L_x_90:
[----:B-----5:R-:W-:Y:S01]  /*3b60*/  HADD2.F32 R5, -RZ, R24.H0_H0 ;  /* 0x20000018ff057230 */ /* 0x020fe20000004100 */
[----:B------:R-:W-:Y:S01]  /*3b70*/  ISETP.GT.AND P0, PT, R3, 0x8, P0 ;  /* 0x000000080300780c */ /* 0x000fe20000704270 */
[----:B0-----:R-:W-:Y:S01]  /*3b80*/  @P1 IMAD.MOV.U32 R4, RZ, RZ, R12 ;  /* 0x000000ffff041224 */ /* 0x001fe200078e000c */
[----:B------:R-:W-:Y:S02]  /*3b90*/  BSSY B1, `(.L_x_92) ;  /* 0x0000009000017945 */ /* 0x000fe40003800000 */
[----:B------:R-:W-:-:S04]  /*3ba0*/  FMUL R5, R5, R58 ;  /* 0x0000003a05057220 */ /* 0x000fc80000400000 */
[----:B------:R-:W-:-:S05]  /*3bb0*/  FFMA R5, R54, R23, R5 ;  /* 0x0000001736057223 */ /* 0x000fca0000000005 */
[----:B------:R-:W-:-:S04]  /*3bc0*/  F2FP.F16.F32.PACK_AB R5, RZ, R5 ;  /* 0x00000005ff05723e */ /* 0x000fc800000000ff */
[----:B-1-3--:R-:W-:Y:S01]  /*3bd0*/  PRMT R6, R5, 0x7610, R6 ;  /* 0x0000761005067816 */ /* 0x00afe20000000006 */
[----:B------:R-:W-:-:S05]  /*3be0*/  @P1 IMAD.MOV.U32 R5, RZ, RZ, R13 ;  /* 0x000000ffff051224 */ /* 0x000fca00078e000d */
[----:B------:R0:W-:Y:S01]  /*3bf0*/  @P1 STG.E.U16 desc[UR36][R4.64+0x70], R6 ;  /* 0x0000700604001986 */ /* 0x0001e2000c101524 */
[----:B------:R-:W-:Y:S05]  /*3c00*/  @!P0 BRA `(.L_x_93) ;  /* 0x0000000000048947 */ /* 0x000fea0003800000 */
[----:B------:R1:W5:Y:S02]  /*3c10*/  LDG.E.LTC128B.U16 R24, desc[UR36][R10.64+0x72] ;  /* 0x000072240a187981 */ /* 0x000364000c1e1520 */
.L_x_93:
[----:B------:R-:W-:Y:S05]  /*3c20*/  BSYNC B1 ;  /* 0x0000000000017941 */ /* 0x000fea0003800000 */
.L_x_92:
[----:B------:R-:W-:Y:S05]  /*3c30*/  @!P0 BRA `(.L_x_94) ;  /* 0x0000000800a88947 */ /* 0x000fea0003800000 */
[----:B-----5:R-:W-:-:S05]  /*3c40*/  HADD2.F32 R3, -RZ, R24.H0_H0 ;  /* 0x20000018ff037230 */ /* 0x020fca0000004100 */
[----:B0-----:R-:W-:-:S04]  /*3c50*/  FMUL R4, R3, R58 ;  /* 0x0000003a03047220 */ /* 0x001fc80000400000 */
[----:B------:R-:W-:-:S05]  /*3c60*/  FFMA R4, R55, R23, R4 ;  /* 0x0000001737047223 */ /* 0x000fca0000000004 */
[----:B------:R-:W-:-:S05]  /*3c70*/  F2FP.F16.F32.PACK_AB R4, RZ, R4 ;  /* 0x00000004ff04723e */ /* 0x000fca00000000ff */
[----:B------:R3:W-:Y:S01]  /*3c80*/  STG.E.U16 desc[UR36][R12.64+0x72], R4 ;  /* 0x000072040c007986 */ /* 0x0007e2000c101524 */
[----:B------:R-:W-:Y:S05]  /*3c90*/  BRA `(.L_x_94) ;  /* 0x0000000800907947 */ /* 0x000fea0003800000 */
.L_x_33:
[----:B------:R-:W-:Y:S01]  /*3ca0*/  ISETP.GT.AND P3, PT, R4, 0x1, PT ;  /* 0x000000010400780c */ /* 0x000fe20003f64270 */
[----:B------:R-:W-:Y:S01]  /*3cb0*/  ULDC.64 UR4, c[0x0][0x5c0] ;  /* 0x0001700000047ab9 */ /* 0x000fe20000000a00 */
[-C--:B------:R-:W-:Y:S01]  /*3cc0*/  FMUL R24, R24, R23.reuse ;  /* 0x0000001718187220 */ /* 0x080fe20000400000 */
[----:B------:R-:W-:Y:S01]  /*3cd0*/  LEA R6, P4, R72, UR4, 0x1 ;  /* 0x0000000448067c11 */ /* 0x000fe2000f8808ff */
[-C--:B------:R-:W-:Y:S01]  /*3ce0*/  FMUL R25, R25, R23.reuse ;  /* 0x0000001719197220 */ /* 0x080fe20000400000 */
[----:B------:R-:W-:Y:S01]  /*3cf0*/  ISETP.GT.AND P0, PT, R3, RZ, P3 ;  /* 0x000000ff0300720c */ /* 0x000fe20001f04270 */
[-C--:B------:R-:W-:Y:S01]  /*3d00*/  FMUL R26, R26, R23.reuse ;  /* 0x000000171a1a7220 */ /* 0x080fe20000400000 */
[----:B------:R-:W-:Y:S01]  /*3d10*/  F2FP.F16.F32.PACK_AB R24, RZ, R24 ;  /* 0x00000018ff18723e */ /* 0x000fe200000000ff */
[-C--:B------:R-:W-:Y:S01]  /*3d20*/  FMUL R27, R27, R23.reuse ;  /* 0x000000171b1b7220 */ /* 0x080fe20000400000 */
[----:B------:R-:W-:Y:S01]  /*3d30*/  LEA.HI.X R7, R72, UR5, R83, 0x1, P4 ;  /* 0x0000000548077c11 */ /* 0x000fe2000a0f0c53 */
[----:B------:R-:W-:Y:S01]  /*3d40*/  FMUL R28, R28, R23 ;  /* 0x000000171c1c7220 */ /* 0x000fe20000400000 */
[----:B------:R-:W-:Y:S01]  /*3d50*/  F2FP.F16.F32.PACK_AB R25, RZ, R25 ;  /* 0x00000019ff19723e */ /* 0x000fe200000000ff */
[-C--:B------:R-:W-:Y:S01]  /*3d60*/  FMUL R29, R29, R23.reuse ;  /* 0x000000171d1d7220 */ /* 0x080fe20000400000 */
[----:B------:R-:W-:Y:S01]  /*3d70*/  ISETP.GT.AND P2, PT, R3, 0x8, P2 ;  /* 0x000000080300780c */ /* 0x000fe20001744270 */
[----:B------:R-:W-:Y:S01]  /*3d80*/  @P1 STG.E.U16 desc[UR36][R6.64], R24 ;  /* 0x0000001806001986 */ /* 0x000fe2000c101524 */
[----:B------:R-:W-:Y:S01]  /*3d90*/  ISETP.GT.AND P1, PT, R4, 0x8, PT ;  /* 0x000000080400780c */ /* 0x000fe20003f24270 */
[-C--:B------:R-:W-:Y:S01]  /*3da0*/  FMUL R30, R30, R23.reuse ;  /* 0x000000171e1e7220 */ /* 0x080fe20000400000 */
[C---:B------:R-:W-:Y:S01]  /*3db0*/  SHF.L.U64.HI R5, R59.reuse, 0x1, R60 ;  /* 0x000000013b057819 */ /* 0x040fe2000001023c */
[----:B------:R-:W-:Y:S01]  /*3dc0*/  @P0 STG.E.U16 desc[UR36][R6.64+0x2], R25 ;  /* 0x0000021906000986 */ /* 0x000fe2000c101524 */
[----:B------:R-:W-:Y:S01]  /*3dd0*/  LEA R8, P5, R59, R6, 0x1 ;  /* 0x000000063b087211 */ /* 0x000fe200078a08ff */
[-C--:B------:R-:W-:Y:S01]  /*3de0*/  FMUL R31, R31, R23.reuse ;  /* 0x000000171f1f7220 */ /* 0x080fe20000400000 */
[----:B------:R-:W-:Y:S01]  /*3df0*/  ISETP.GT.AND P3, PT, R3, 0x8, P3 ;  /* 0x000000080300780c */ /* 0x000fe20001f64270 */
[-C--:B------:R-:W-:Y:S01]  /*3e00*/  FMUL R32, R32, R23.reuse ;  /* 0x0000001720207220 */ /* 0x080fe20000400000 */
[----:B------:R-:W-:Y:S01]  /*3e10*/  ISETP.GT.AND P0, PT, R4, 0x9, PT ;  /* 0x000000090400780c */ /* 0x000fe20003f04270 */
[----:B------:R-:W-:Y:S01]  /*3e20*/  IMAD.X R9, R5, 0x1, R7, P5 ;  /* 0x0000000105097824 */ /* 0x000fe200028e0607 */
[----:B------:R-:W-:Y:S01]  /*3e30*/  ISETP.GT.AND P4, PT, R3, RZ, P1 ;  /* 0x000000ff0300720c */ /* 0x000fe20000f84270 */
[-C--:B------:R-:W-:Y:S01]  /*3e40*/  FMUL R33, R33, R23.reuse ;  /* 0x0000001721217220 */ /* 0x080fe20000400000 */
[----:B------:R-:W-:Y:S01]  /*3e50*/  F2FP.F16.F32.PACK_AB R26, RZ, R26 ;  /* 0x0000001aff1a723e */ /* 0x000fe200000000ff */
[-C--:B------:R-:W-:Y:S01]  /*3e60*/  FMUL R34, R34, R23.reuse ;  /* 0x0000001722227220 */ /* 0x080fe20000400000 */
[----:B------:R-:W-:Y:S01]  /*3e70*/  ISETP.GT.AND P5, PT, R3, RZ, P0 ;  /* 0x000000ff0300720c */ /* 0x000fe200007a4270 */
[----:B------:R-:W-:Y:S01]  /*3e80*/  FMUL R35, R35, R23 ;  /* 0x0000001723237220 */ /* 0x000fe20000400000 */
[----:B------:R-:W-:Y:S01]  /*3e90*/  F2FP.F16.F32.PACK_AB R27, RZ, R27 ;  /* 0x0000001bff1b723e */ /* 0x000fe200000000ff */
[----:B------:R-:W-:Y:S01]  /*3ea0*/  @P2 STG.E.U16 desc[UR36][R8.64], R26 ;  /* 0x0000001a08002986 */ /* 0x000fe2000c101524 */
[----:B------:R-:W-:Y:S01]  /*3eb0*/  F2FP.F16.F32.PACK_AB R28, RZ, R28 ;  /* 0x0000001cff1c723e */ /* 0x000fe200000000ff */
[-C--:B------:R-:W-:Y:S01]  /*3ec0*/  FMUL R36, R36, R23.reuse ;  /* 0x0000001724247220 */ /* 0x080fe20000400000 */
[----:B------:R-:W-:Y:S01]  /*3ed0*/  ISETP.GT.AND P2, PT, R3, 0x8, P1 ;  /* 0x000000080300780c */ /* 0x000fe20000f44270 */
[----:B------:R-:W-:Y:S01]  /*3ee0*/  @P3 STG.E.U16 desc[UR36][R8.64+0x2], R27 ;  /* 0x0000021b08003986 */ /* 0x000fe2000c101524 */
[----:B------:R-:W-:Y:S01]  /*3ef0*/  ISETP.GT.AND P1, PT, R4, 0x10, PT ;  /* 0x000000100400780c */ /* 0x000fe20003f24270 */
[----:B------:R-:W-:Y:S01]  /*3f00*/  FMUL R37, R37, R23 ;  /* 0x0000001725257220 */ /* 0x000fe20000400000 */
[----:B------:R-:W-:Y:S01]  /*3f10*/  F2FP.F16.F32.PACK_AB R29, RZ, R29 ;  /* 0x0000001dff1d723e */ /* 0x000fe200000000ff */
[----:B------:R-:W-:Y:S01]  /*3f20*/  @P4 STG.E.U16 desc[UR36][R6.64+0x10], R28 ;  /* 0x0000101c06004986 */ /* 0x000fe2000c101524 */
[C---:B------:R-:W-:Y:S01]  /*3f30*/  ISETP.GT.AND P3, PT, R3.reuse, 0x8, P0 ;  /* 0x000000080300780c */ /* 0x040fe20000764270 */
[-C--:B------:R-:W-:Y:S01]  /*3f40*/  FMUL R38, R38, R23.reuse ;  /* 0x0000001726267220 */ /* 0x080fe20000400000 */
[----:B------:R-:W-:Y:S01]  /*3f50*/  ISETP.GT.AND P0, PT, R4, 0x11, PT ;  /* 0x000000110400780c */ /* 0x000fe20003f04270 */
[----:B------:R-:W-:Y:S01]  /*3f60*/  @P5 STG.E.U16 desc[UR36][R6.64+0x12], R29 ;  /* 0x0000121d06005986 */ /* 0x000fe2000c101524 */
        /* <DEDUP_REMOVED lines=42> */
[----:B------:R-:W-:Y:S01]  /*4210*/  ISETP.GT.AND P5, PT, R3, RZ, P0 ;  /* 0x000000ff0300720c */ /* 0x000fe200007a4270 */
[-C--:B------:R-:W-:Y:S01]  /*4220*/  FMUL R52, R52, R23.reuse ;  /* 0x0000001734347220 */ /* 0x080fe20000400000 */
[----:B------:R-:W-:Y:S01]  /*4230*/  F2FP.F16.F32.PACK_AB R38, RZ, R38 ;  /* 0x00000026ff26723e */ /* 0x000fe200000000ff */
[----:B------:R-:W-:Y:S01]  /*4240*/  FMUL R53, R53, R23 ;  /* 0x0000001735357220 */ /* 0x000fe20000400000 */
[----:B------:R-:W-:Y:S01]  /*4250*/  F2FP.F16.F32.PACK_AB R39, RZ, R39 ;  /* 0x00000027ff27723e */ /* 0x000fe200000000ff */
[----:B------:R-:W-:Y:S01]  /*4260*/  FMUL R54, R54, R23 ;  /* 0x0000001736367220 */ /* 0x000fe20000400000 */
[----:B------:R-:W-:Y:S01]  /*4270*/  F2FP.F16.F32.PACK_AB R40, RZ, R40 ;  /* 0x00000028ff28723e */ /* 0x000fe200000000ff */
[----:B------:R-:W-:Y:S01]  /*4280*/  @P2 STG.E.U16 desc[UR36][R8.64+0x30], R38 ;  /* 0x0000302608002986 */ /* 0x000fe2000c101524 */
[----:B------:R-:W-:Y:S01]  /*4290*/  F2FP.F16.F32.PACK_AB R41, RZ, R41 ;  /* 0x00000029ff29723e */ /* 0x000fe200000000ff */
[----:B------:R-:W-:Y:S01]  /*42a0*/  FMUL R55, R55, R23 ;  /* 0x0000001737377220 */ /* 0x000fe20000400000 */
[C---:B------:R-:W-:Y:S01]  /*42b0*/  ISETP.GT.AND P1, PT, R3.reuse, 0x8, P1 ;  /* 0x000000080300780c */ /* 0x040fe20000f24270 */
[----:B------:R-:W-:Y:S01]  /*42c0*/  @P3 STG.E.U16 desc[UR36][R8.64+0x32], R39 ;  /* 0x0000322708003986 */ /* 0x000fe2000c101524 */
[----:B------:R-:W-:-:S02]  /*42d0*/  ISETP.GT.AND P2, PT, R3, 0x8, P0 ;  /* 0x000000080300780c */ /* 0x000fc40000744270 */
[C---:B------:R-:W-:Y:S01]  /*42e0*/  ISETP.GT.AND P0, PT, R4.reuse, 0x29, PT ;  /* 0x000000290400780c */ /* 0x040fe20003f04270 */
[----:B------:R-:W-:Y:S01]  /*42f0*/  @P4 STG.E.U16 desc[UR36][R6.64+0x40], R40 ;  /* 0x0000402806004986 */ /* 0x000fe2000c101524 */
[----:B------:R-:W-:Y:S02]  /*4300*/  ISETP.GT.AND P4, PT, R4, 0x28, PT ;  /* 0x000000280400780c */ /* 0x000fe40003f84270 */
[----:B------:R-:W-:Y:S01]  /*4310*/  F2FP.F16.F32.PACK_AB R42, RZ, R42 ;  /* 0x0000002aff2a723e */ /* 0x000fe200000000ff */
[----:B------:R-:W-:Y:S01]  /*4320*/  @P5 STG.E.U16 desc[UR36][R6.64+0x42], R41 ;  /* 0x0000422906005986 */ /* 0x000fe2000c101524 */
[C---:B------:R-:W-:Y:S02]  /*4330*/  ISETP.GT.AND P5, PT, R3.reuse, RZ, P4 ;  /* 0x000000ff0300720c */ /* 0x040fe400027a4270 */
[----:B------:R-:W-:Y:S01]  /*4340*/  ISETP.GT.AND P3, PT, R3, RZ, P0 ;  /* 0x000000ff0300720c */ /* 0x000fe20000764270 */
[----:B------:R-:W-:Y:S01]  /*4350*/  @P1 STG.E.U16 desc[UR36][R8.64+0x40], R42 ;  /* 0x0000402a08001986 */ /* 0x000fe2000c101524 */
[----:B------:R-:W-:-:S02]  /*4360*/  F2FP.F16.F32.PACK_AB R43, RZ, R43 ;  /* 0x0000002bff2b723e */ /* 0x000fc400000000ff */
[----:B------:R-:W-:Y:S02]  /*4370*/  F2FP.F16.F32.PACK_AB R44, RZ, R44 ;  /* 0x0000002cff2c723e */ /* 0x000fe400000000ff */
[C---:B------:R-:W-:Y:S01]  /*4380*/  ISETP.GT.AND P4, PT, R3.reuse, 0x8, P4 ;  /* 0x000000080300780c */ /* 0x040fe20002784270 */
[----:B------:R-:W-:Y:S01]  /*4390*/  @P2 STG.E.U16 desc[UR36][R8.64+0x42], R43 ;  /* 0x0000422b08002986 */ /* 0x000fe2000c101524 */
[----:B------:R-:W-:Y:S02]  /*43a0*/  F2FP.F16.F32.PACK_AB R45, RZ, R45 ;  /* 0x0000002dff2d723e */ /* 0x000fe400000000ff */
[C---:B------:R-:W-:Y:S01]  /*43b0*/  ISETP.GT.AND P2, PT, R4.reuse, 0x31, PT ;  /* 0x000000310400780c */ /* 0x040fe20003f44270 */
[----:B------:R-:W-:Y:S01]  /*43c0*/  @P5 STG.E.U16 desc[UR36][R6.64+0x50], R44 ;  /* 0x0000502c06005986 */ /* 0x000fe2000c101524 */
[----:B------:R-:W-:Y:S02]  /*43d0*/  ISETP.GT.AND P5, PT, R3, 0x8, P0 ;  /* 0x000000080300780c */ /* 0x000fe400007a4270 */
[C---:B------:R-:W-:Y:S01]  /*43e0*/  ISETP.GT.AND P1, PT, R4.reuse, 0x38, PT ;  /* 0x000000380400780c */ /* 0x040fe20003f24270 */
[----:B------:R-:W-:Y:S01]  /*43f0*/  @P3 STG.E.U16 desc[UR36][R6.64+0x52], R45 ;  /* 0x0000522d06003986 */ /* 0x000fe2000c101524 */
[----:B------:R-:W-:-:S02]  /*4400*/  ISETP.GT.AND P3, PT, R4, 0x30, PT ;  /* 0x000000300400780c */ /* 0x000fc40003f64270 */
[----:B------:R-:W-:Y:S01]  /*4410*/  ISETP.GT.AND P0, PT, R4, 0x39, PT ;  /* 0x000000390400780c */ /* 0x000fe20003f04270 */
[----:B------:R-:W-:Y:S01]  /*4420*/  @P4 IMAD.MOV.U32 R4, RZ, RZ, R8 ;  /* 0x000000ffff044224 */ /* 0x000fe200078e0008 */
[----:B------:R-:W-:Y:S01]  /*4430*/  F2FP.F16.F32.PACK_AB R46, RZ, R46 ;  /* 0x0000002eff2e723e */ /* 0x000fe200000000ff */
[----:B------:R-:W-:Y:S01]  /*4440*/  @P4 IMAD.MOV.U32 R5, RZ, RZ, R9 ;  /* 0x000000ffff054224 */ /* 0x000fe200078e0009 */
[----:B------:R-:W-:Y:S02]  /*4450*/  F2FP.F16.F32.PACK_AB R47, RZ, R47 ;  /* 0x0000002fff2f723e */ /* 0x000fe400000000ff */
[----:B------:R-:W-:Y:S02]  /*4460*/  F2FP.F16.F32.PACK_AB R48, RZ, R48 ;  /* 0x00000030ff30723e */ /* 0x000fe400000000ff */
[----:B------:R0:W-:Y:S01]  /*4470*/  @P4 STG.E.U16 desc[UR36][R4.64+0x50], R46 ;  /* 0x0000502e04004986 */ /* 0x0001e2000c101524 */
[----:B------:R-:W-:Y:S02]  /*4480*/  ISETP.GT.AND P4, PT, R3, RZ, P2 ;  /* 0x000000ff0300720c */ /* 0x000fe40001784270 */
[----:B------:R-:W-:-:S02]  /*4490*/  F2FP.F16.F32.PACK_AB R49, RZ, R49 ;  /* 0x00000031ff31723e */ /* 0x000fc400000000ff */
[----:B------:R-:W-:Y:S02]  /*44a0*/  ISETP.GT.AND P2, PT, R3, 0x8, P2 ;  /* 0x000000080300780c */ /* 0x000fe40001744270 */
[----:B------:R-:W-:Y:S02]  /*44b0*/  F2FP.F16.F32.PACK_AB R50, RZ, R50 ;  /* 0x00000032ff32723e */ /* 0x000fe400000000ff */
[----:B------:R-:W-:Y:S02]  /*44c0*/  F2FP.F16.F32.PACK_AB R51, RZ, R51 ;  /* 0x00000033ff33723e */ /* 0x000fe400000000ff */
[----:B------:R-:W-:Y:S01]  /*44d0*/  F2FP.F16.F32.PACK_AB R52, RZ, R52 ;  /* 0x00000034ff34723e */ /* 0x000fe200000000ff */
[----:B0-----:R-:W-:Y:S01]  /*44e0*/  @P5 IMAD.MOV.U32 R4, RZ, RZ, R8 ;  /* 0x000000ffff045224 */ /* 0x001fe200078e0008 */
[----:B------:R-:W-:Y:S01]  /*44f0*/  F2FP.F16.F32.PACK_AB R53, RZ, R53 ;  /* 0x00000035ff35723e */ /* 0x000fe200000000ff */
[----:B------:R-:W-:Y:S01]  /*4500*/  @P5 IMAD.MOV.U32 R5, RZ, RZ, R9 ;  /* 0x000000ffff055224 */ /* 0x000fe200078e0009 */
[----:B------:R-:W-:-:S02]  /*4510*/  F2FP.F16.F32.PACK_AB R54, RZ, R54 ;  /* 0x00000036ff36723e */ /* 0x000fc400000000ff */
[----:B------:R-:W-:Y:S02]  /*4520*/  F2FP.F16.F32.PACK_AB R55, RZ, R55 ;  /* 0x00000037ff37723e */ /* 0x000fe400000000ff */
[----:B------:R0:W-:Y:S01]  /*4530*/  @P5 STG.E.U16 desc[UR36][R4.64+0x52], R47 ;  /* 0x0000522f04005986 */ /* 0x0001e2000c101524 */
[C---:B------:R-:W-:Y:S02]  /*4540*/  ISETP.GT.AND P5, PT, R3.reuse, RZ, P3 ;  /* 0x000000ff0300720c */ /* 0x040fe40001fa4270 */
[----:B------:R-:W-:-:S11]  /*4550*/  ISETP.GT.AND P3, PT, R3, 0x8, P3 ;  /* 0x000000080300780c */ /* 0x000fd60001f64270 */
[----:B0-----:R-:W-:Y:S02]  /*4560*/  @P5 IMAD.MOV.U32 R4, RZ, RZ, R6 ;  /* 0x000000ffff045224 */ /* 0x001fe400078e0006 */
[----:B------:R-:W-:-:S05]  /*4570*/  @P5 IMAD.MOV.U32 R5, RZ, RZ, R7 ;  /* 0x000000ffff055224 */ /* 0x000fca00078e0007 */
[----:B------:R0:W-:Y:S01]  /*4580*/  @P5 STG.E.U16 desc[UR36][R4.64+0x60], R48 ;  /* 0x0000603004005986 */ /* 0x0001e2000c101524 */
[C---:B------:R-:W-:Y:S02]  /*4590*/  ISETP.GT.AND P5, PT, R3.reuse, RZ, P0 ;  /* 0x000000ff0300720c */ /* 0x040fe400007a4270 */
[----:B------:R-:W-:Y:S01]  /*45a0*/  ISETP.GT.AND P0, PT, R3, 0x8, P0 ;  /* 0x000000080300780c */ /* 0x000fe20000704270 */
[----:B0-----:R-:W-:Y:S02]  /*45b0*/  @P4 IMAD.MOV.U32 R4, RZ, RZ, R6 ;  /* 0x000000ffff044224 */ /* 0x001fe400078e0006 */
[----:B------:R-:W-:-:S05]  /*45c0*/  @P4 IMAD.MOV.U32 R5, RZ, RZ, R7 ;  /* 0x000000ffff054224 */ /* 0x000fca00078e0007 */
[----:B------:R0:W-:Y:S01]  /*45d0*/  @P4 STG.E.U16 desc[UR36][R4.64+0x62], R49 ;  /* 0x0000623104004986 */ /* 0x0001e2000c101524 */
[C---:B------:R-:W-:Y:S02]  /*45e0*/  ISETP.GT.AND P4, PT, R3.reuse, RZ, P1 ;  /* 0x000000ff0300720c */ /* 0x040fe40000f84270 */
[----:B------:R-:W-:Y:S01]  /*45f0*/  ISETP.GT.AND P1, PT, R3, 0x8, P1 ;  /* 0x000000080300780c */ /* 0x000fe20000f24270 */
[----:B0-----:R-:W-:Y:S02]  /*4600*/  @P3 IMAD.MOV.U32 R4, RZ, RZ, R8 ;  /* 0x000000ffff043224 */ /* 0x001fe400078e0008 */
[----:B------:R-:W-:-:S05]  /*4610*/  @P3 IMAD.MOV.U32 R5, RZ, RZ, R9 ;  /* 0x000000ffff053224 */ /* 0x000fca00078e0009 */
[----:B------:R0:W-:Y:S02]  /*4620*/  @P3 STG.E.U16 desc[UR36][R4.64+0x60], R50 ;  /* 0x0000603204003986 */ /* 0x0001e4000c101524 */
[----:B0-----:R-:W-:Y:S02]  /*4630*/  @P2 IMAD.MOV.U32 R4, RZ, RZ, R8 ;  /* 0x000000ffff042224 */ /* 0x001fe400078e0008 */
[----:B------:R-:W-:-:S05]  /*4640*/  @P2 IMAD.MOV.U32 R5, RZ, RZ, R9 ;  /* 0x000000ffff052224 */ /* 0x000fca00078e0009 */
[----:B------:R0:W-:Y:S02]  /*4650*/  @P2 STG.E.U16 desc[UR36][R4.64+0x62], R51 ;  /* 0x0000623304002986 */ /* 0x0001e4000c101524 */
[----:B0-----:R-:W-:Y:S02]  /*4660*/  @P4 IMAD.MOV.U32 R4, RZ, RZ, R6 ;  /* 0x000000ffff044224 */ /* 0x001fe400078e0006 */
[----:B------:R-:W-:-:S05]  /*4670*/  @P4 IMAD.MOV.U32 R5, RZ, RZ, R7 ;  /* 0x000000ffff054224 */ /* 0x000fca00078e0007 */
[----:B------:R0:W-:Y:S04]  /*4680*/  @P4 STG.E.U16 desc[UR36][R4.64+0x70], R52 ;  /* 0x0000703404004986 */ /* 0x0001e8000c101524 */
[----:B------:R1:W-:Y:S01]  /*4690*/  @P5 STG.E.U16 desc[UR36][R6.64+0x72], R53 ;  /* 0x0000723506005986 */ /* 0x0003e2000c101524 */
[----:B0-----:R-:W-:Y:S02]  /*46a0*/  @P1 IMAD.MOV.U32 R4, RZ, RZ, R8 ;  /* 0x000000ffff041224 */ /* 0x001fe400078e0008 */
[----:B------:R-:W-:-:S05]  /*46b0*/  @P1 IMAD.MOV.U32 R5, RZ, RZ, R9 ;  /* 0x000000ffff051224 */ /* 0x000fca00078e0009 */
[----:B------:R1:W-:Y:S04]  /*46c0*/  @P1 STG.E.U16 desc[UR36][R4.64+0x70], R54 ;  /* 0x0000703604001986 */ /* 0x0003e8000c101524 */
[----:B------:R1:W-:Y:S02]  /*46d0*/  @P0 STG.E.U16 desc[UR36][R8.64+0x72], R55 ;  /* 0x0000723708000986 */ /* 0x0003e4000c101524 */
.L_x_94:
[----:B------:R-:W-:Y:S05]  /*46e0*/  BSYNC B0 ;  /* 0x0000000000007941 */ /* 0x000fea0003800000 */
.L_x_32:
[----:B------:R-:W-:Y:S01]  /*46f0*/  IADD3 R16, P0, R16, UR38, RZ ;  /* 0x0000002610107c10 */ /* 0x000fe2000ff1e0ff */
[----:B------:R-:W-:Y:S01]  /*4700*/  ULDC.64 UR4, c[0x0][0x650] ;  /* 0x0001940000047ab9 */ /* 0x000fe20000000a00 */
[----:B------:R-:W-:Y:S01]  /*4710*/  PRMT R3, RZ, 0x7610, R3 ;  /* 0x00007610ff037816 */ /* 0x000fe20000000003 */
[----:B------:R-:W-:Y:S01]  /*4720*/  IMAD.MOV.U32 R70, RZ, RZ, -0x1 ;  /* 0xffffffffff467424 */ /* 0x000fe200078e00ff */
[----:B------:R-:W-:Y:S01]  /*4730*/  IADD3.X R17, R17, UR41, RZ, P0, !PT ;  /* 0x0000002911117c10 */ /* 0x000fe200087fe4ff */
[----:B------:R-:W-:Y:S01]  /*4740*/  IMAD.MOV.U32 R69, RZ, RZ, -0x1 ;  /* 0xffffffffff457424 */ /* 0x000fe200078e00ff */
[----:B------:R-:W-:-:S04]  /*4750*/  ISETP.GE.U32.AND P0, PT, R16, UR4, PT ;  /* 0x0000000410007c0c */ /* 0x000fc8000bf06070 */
[----:B------:R-:W-:-:S13]  /*4760*/  ISETP.GE.U32.AND.EX P0, PT, R17, UR5, PT, P0 ;  /* 0x0000000511007c0c */ /* 0x000fda000bf06100 */
[----:B------:R-:W-:Y:S05]  /*4770*/  @P0 BRA `(.L_x_95) ;  /* 0x00000004004c0947 */ /* 0x000fea0003800000 */
[----:B-12-4-:R-:W1:Y:S01]  /*4780*/  LDC.64 R10, c[0x0][0x628] ;  /* 0x00018a00ff0a7b82 */ /* 0x016e620000000a00 */
[----:B---3--:R-:W2:Y:S01]  /*4790*/  S2R R12, SR_CTAID.X ;  /* 0x00000000000c7919 */ /* 0x008ea20000002500 */
[----:B------:R-:W-:Y:S02]  /*47a0*/  IMAD.MOV.U32 R8, RZ, RZ, R16 ;  /* 0x000000ffff087224 */ /* 0x000fe400078e0010 */
[----:B------:R-:W-:Y:S01]  /*47b0*/  IMAD.MOV.U32 R9, RZ, RZ, R17 ;  /* 0x000000ffff097224 */ /* 0x000fe200078e0011 */
[----:B------:R-:W3:Y:S03]  /*47c0*/  S2R R20, SR_CTAID.Y ;  /* 0x0000000000147919 */ /* 0x000ee60000002600 */
[----:B------:R-:W4:Y:S08]  /*47d0*/  LDC R0, c[0x0][0x630] ;  /* 0x00018c00ff007b82 */ /* 0x000f300000000800 */
[----:B------:R-:W0:Y:S01]  /*47e0*/  LDC.64 R14, c[0x0][0x620] ;  /* 0x00018800ff0e7b82 */ /* 0x000e220000000a00 */
[----:B-1----:R-:W-:-:S04]  /*47f0*/  ISETP.NE.U32.AND P0, PT, R10, RZ, PT ;  /* 0x000000ff0a00720c */ /* 0x002fc80003f05070 */
[----:B------:R-:W-:-:S13]  /*4800*/  ISETP.NE.AND.EX P0, PT, R11, RZ, PT, P0 ;  /* 0x000000ff0b00720c */ /* 0x000fda0003f05300 */
[----:B0-234-:R-:W-:Y:S05]  /*4810*/  @!P0 BRA `(.L_x_96) ;  /* 0x0000000000288947 */ /* 0x01dfea0003800000 */
        /* <DEDUP_REMOVED lines=10> */
.L_x_96:
[-CC-:B------:R-:W-:Y:S01]  /*48c0*/  SHF.R.U64 R69, R8, R0.reuse, R9.reuse ;  /* 0x0000000008457219 */ /* 0x180fe20000001209 */
[----:B------:R-:W0:Y:S01]  /*48d0*/  LDC.64 R26, c[0x0][0x640] ;  /* 0x00019000ff1a7b82 */ /* 0x000e220000000a00 */
[----:B------:R-:W-:Y:S01]  /*48e0*/  SHF.R.U32.HI R0, RZ, R0, R9 ;  /* 0x00000000ff007219 */ /* 0x000fe20000011609 */
[----:B------:R-:W-:Y:S01]  /*48f0*/  ULDC UR4, c[0x0][0x150] ;  /* 0x0000540000047ab9 */ /* 0x000fe20000000800 */
[----:B------:R-:W-:Y:S02]  /*4900*/  IADD3 R3, P0, RZ, -R69, RZ ;  /* 0x80000045ff037210 */ /* 0x000fe40007f1e0ff */
[----:B------:R-:W-:-:S03]  /*4910*/  I2FP.F32.U32 R7, R12 ;  /* 0x0000000c00077245 */ /* 0x000fc60000201000 */
[----:B------:R-:W1:Y:S01]  /*4920*/  LDC R6, c[0x0][0x618] ;  /* 0x00018600ff067b82 */ /* 0x000e620000000800 */
[----:B------:R-:W-:Y:S02]  /*4930*/  IMAD.X R5, RZ, RZ, ~R0, P0 ;  /* 0x000000ffff057224 */ /* 0x000fe400000e0e00 */
[----:B------:R-:W-:Y:S01]  /*4940*/  FMUL R7, R7, UR4 ;  /* 0x0000000407077c20 */ /* 0x000fe20008400000 */
[----:B------:R-:W-:Y:S01]  /*4950*/  ULDC UR4, c[0x0][0x154] ;  /* 0x0000550000047ab9 */ /* 0x000fe20000000800 */
[-C--:B------:R-:W-:Y:S02]  /*4960*/  IMAD R0, R5, R14.reuse, RZ ;  /* 0x0000000e05007224 */ /* 0x080fe400078e02ff */
[C---:B------:R-:W-:Y:S01]  /*4970*/  IMAD.WIDE.U32 R4, R3.reuse, R14, R16 ;  /* 0x0000000e03047225 */ /* 0x040fe200078e0010 */
[----:B------:R-:W2:Y:S01]  /*4980*/  LDC R8, c[0x0][0x608] ;  /* 0x00018200ff087b82 */ /* 0x000ea20000000800 */
[----:B------:R-:W3:Y:S02]  /*4990*/  F2I.U32.TRUNC.NTZ R7, R7 ;  /* 0x0000000700077305 */ /* 0x000ee4000020f000 */
[----:B------:R-:W-:Y:S01]  /*49a0*/  IMAD R3, R3, R15, R0 ;  /* 0x0000000f03037224 */ /* 0x000fe200078e0200 */
[----:B------:R-:W-:-:S03]  /*49b0*/  I2FP.F32.U32 R0, R20 ;  /* 0x0000001400007245 */ /* 0x000fc60000201000 */
[----:B------:R-:W-:Y:S01]  /*49c0*/  IMAD.IADD R3, R5, 0x1, R3 ;  /* 0x0000000105037824 */ /* 0x000fe200078e0203 */
[----:B------:R-:W4:Y:S01]  /*49d0*/  LDC R11, c[0x0][0x658] ;  /* 0x00019600ff0b7b82 */ /* 0x000f220000000800 */
[----:B0-----:R-:W-:-:S04]  /*49e0*/  ISETP.NE.U32.AND P0, PT, R26, RZ, PT ;  /* 0x000000ff1a00720c */ /* 0x001fc80003f05070 */
[----:B------:R-:W-:-:S03]  /*49f0*/  ISETP.NE.AND.EX P0, PT, R27, RZ, PT, P0 ;  /* 0x000000ff1b00720c */ /* 0x000fc60003f05300 */
[----:B------:R-:W0:Y:S01]  /*4a00*/  LDC R9, c[0x0][0x144] ;  /* 0x00005100ff097b82 */ /* 0x000e220000000800 */
[-C--:B-1----:R-:W-:Y:S01]  /*4a10*/  SHF.R.U64 R10, R4, R6.reuse, R3 ;  /* 0x00000006040a7219 */ /* 0x082fe20000001203 */
[----:B---3--:R-:W-:Y:S01]  /*4a20*/  IMAD.MOV R7, RZ, RZ, -R7 ;  /* 0x000000ffff077224 */ /* 0x008fe200078e0a07 */
[----:B------:R-:W-:Y:S01]  /*4a30*/  SHF.R.U32.HI R3, RZ, R6, R3 ;  /* 0x00000006ff037219 */ /* 0x000fe20000011603 */
[----:B------:R-:W-:-:S04]  /*4a40*/  FMUL R6, R0, UR4 ;  /* 0x0000000400067c20 */ /* 0x000fc80008400000 */
[----:B------:R-:W1:Y:S01]  /*4a50*/  LDC R21, c[0x0][0x148] ;  /* 0x00005200ff157b82 */ /* 0x000e620000000800 */
[----:B------:R3:W0:Y:S01]  /*4a60*/  F2I.U32.TRUNC.NTZ R14, R6 ;  /* 0x00000006000e7305 */ /* 0x000622000020f000 */
[-CC-:B--2---:R-:W-:Y:S02]  /*4a70*/  SHF.R.U64 R13, R10, R8.reuse, R3.reuse ;  /* 0x000000080a0d7219 */ /* 0x184fe40000001203 */
[----:B------:R-:W-:-:S04]  /*4a80*/  SHF.R.U32.HI R0, RZ, R8, R3 ;  /* 0x00000008ff007219 */ /* 0x000fc80000011603 */
[----:B-----5:R-:W2:Y:S01]  /*4a90*/  LDC R24, c[0x0][0x648] ;  /* 0x00019200ff187b82 */ /* 0x020ea20000000800 */
[-CC-:B----4-:R-:W-:Y:S02]  /*4aa0*/  SHF.R.U64 R15, R13, R11.reuse, R0.reuse ;  /* 0x0000000b0d0f7219 */ /* 0x190fe40000001200 */
[----:B------:R-:W-:-:S03]  /*4ab0*/  SHF.R.U32.HI R5, RZ, R11, R0 ;  /* 0x0000000bff057219 */ /* 0x000fc60000011600 */
[----:B------:R-:W-:Y:S02]  /*4ac0*/  IMAD.MOV.U32 R4, RZ, RZ, R15 ;  /* 0x000000ffff047224 */ /* 0x000fe400078e000f */
[----:B------:R-:W4:Y:S01]  /*4ad0*/  LDC R28, c[0x0][0x638] ;  /* 0x00018e00ff1c7b82 */ /* 0x000f220000000800 */
[----:B0-----:R-:W-:-:S07]  /*4ae0*/  IMAD R25, R9, R7, R12 ;  /* 0x0000000709197224 */ /* 0x001fce00078e020c */
[----:B------:R-:W0:Y:S08]  /*4af0*/  LDC R29, c[0x0][0x610] ;  /* 0x00018400ff1d7b82 */ /* 0x000e300000000800 */
[----:B------:R-:W0:Y:S01]  /*4b00*/  LDC R30, c[0x0][0x600] ;  /* 0x00018000ff1e7b82 */ /* 0x000e220000000800 */
[----:B-123--:R-:W-:Y:S05]  /*4b10*/  @!P0 BRA `(.L_x_97) ;  /* 0x0000000000288947 */ /* 0x00efea0003800000 */
[----:B------:R-:W1:Y:S02]  /*4b20*/  LDC R0, c[0x0][0x64c] ;  /* 0x00019300ff007b82 */ /* 0x000e640000000800 */
[----:B-1----:R-:W-:-:S05]  /*4b30*/  IADD3 R3, P0, R15, R0, RZ ;  /* 0x000000000f037210 */ /* 0x002fca0007f1e0ff */
        /* <DEDUP_REMOVED lines=8> */
.L_x_97:
[----:B------:R-:W-:Y:S01]  /*4bc0*/  ISETP.NE.AND P0, PT, R2, 0x1, PT ;  /* 0x000000010200780c */ /* 0x000fe20003f05270 */
[----:B------:R-:W-:Y:S01]  /*4bd0*/  IMAD.MOV R14, RZ, RZ, -R14 ;  /* 0x000000ffff0e7224 */ /* 0x000fe200078e0a0e */
[----:B------:R-:W-:Y:S02]  /*4be0*/  SHF.R.U64 R3, R4, R24, R5 ;  /* 0x0000001804037219 */ /* 0x000fe40000001205 */
[----:B------:R-:W-:Y:S02]  /*4bf0*/  LOP3.LUT R0, R13, R66, RZ, 0xc0, !PT ;  /* 0x000000420d007212 */ /* 0x000fe400078ec0ff */
[----:B------:R-:W-:Y:S01]  /*4c00*/  LOP3.LUT R10, R10, R65, RZ, 0xc0, !PT ;  /* 0x000000410a0a7212 */ /* 0x000fe200078ec0ff */
[----:B------:R-:W-:Y:S02]  /*4c10*/  IMAD.MOV R4, RZ, RZ, -R3 ;  /* 0x000000ffff047224 */ /* 0x000fe400078e0a03 */
[----:B------:R-:W-:Y:S02]  /*4c20*/  IMAD R0, R61, R3, R0 ;  /* 0x000000033d007224 */ /* 0x000fe400078e0200 */
[----:B----4-:R-:W-:-:S02]  /*4c30*/  IMAD R3, R4, R28, R15 ;  /* 0x0000001c04037224 */ /* 0x010fc400078e020f */
[----:B------:R-:W-:Y:S02]  /*4c40*/  @P0 IMAD R25, R21, R14, R20 ;  /* 0x0000000e15190224 */ /* 0x000fe400078e0214 */
[----:B0-----:R-:W-:Y:S02]  /*4c50*/  IMAD R5, R3, R30, R10 ;  /* 0x0000001e03057224 */ /* 0x001fe400078e020a */
[----:B------:R-:W-:Y:S02]  /*4c60*/  IMAD R0, R0, R29, R25 ;  /* 0x0000001d00007224 */ /* 0x000fe400078e0219 */
[----:B------:R-:W-:-:S03]  /*4c70*/  IMAD.MOV.U32 R4, RZ, RZ, 0x1 ;  /* 0x00000001ff047424 */ /* 0x000fc600078e00ff */
[----:B------:R-:W-:Y:S02]  /*4c80*/  SEL R70, R5, R0, !P0 ;  /* 0x0000000005467207 */ /* 0x000fe40004000000 */
[----:B------:R-:W-:Y:S02]  /*4c90*/  PRMT R3, R4, 0x7610, R3 ;  /* 0x0000761004037816 */ /* 0x000fe40000000003 */
[----:B------:R-:W-:-:S07]  /*4ca0*/  SEL R0, R0, R5, !P0 ;  /* 0x0000000500007207 */ /* 0x000fce0004000000 */
.L_x_95:
[----:B------:R-:W-:Y:S01]  /*4cb0*/  UIADD3 UR42, UR43, UR42, URZ ;  /* 0x0000002a2b2a7290 */ /* 0x000fe2000fffe03f */
[----:B------:R-:W-:Y:S01]  /*4cc0*/  LOP3.LUT P0, RZ, R3, 0xff, RZ, 0xc0, !PT ;  /* 0x000000ff03ff7812 */ /* 0x000fe2000780c0ff */
[----:B------:R-:W-:Y:S02]  /*4cd0*/  IMAD.MOV.U32 R71, RZ, RZ, R0 ;  /* 0x000000ffff477224 */ /* 0x000fe400078e0000 */
[----:B------:R-:W-:Y:S02]  /*4ce0*/  USHF.R.U32.HI UR4, URZ, 0x2, UR42 ;  /* 0x000000023f047899 */ /* 0x000fe4000801162a */
[----:B------:R-:W-:Y:S02]  /*4cf0*/  UISETP.GT.U32.AND UP1, UPT, UR42, 0x3, UPT ;  /* 0x000000032a00788c */ /* 0x000fe4000bf24070 */
[----:B------:R-:W-:Y:S02]  /*4d00*/  ULOP3.LUT UR4, UR4, 0x1, URZ, 0xc0, !UPT ;  /* 0x0000000104047892 */ /* 0x000fe4000f8ec03f */
[----:B------:R-:W-:-:S02]  /*4d10*/  UISETP.LT.U32.AND UP1, UPT, UR43, 0x4, UP1 ;  /* 0x000000042b00788c */ /* 0x000fc40008f21070 */
[----:B------:R-:W-:Y:S02]  /*4d20*/  UISETP.NE.U32.AND UP0, UPT, UR4, 0x1, UPT ;  /* 0x000000010400788c */ /* 0x000fe4000bf05070 */
[----:B------:R-:W-:Y:S02]  /*4d30*/  USEL UR5, URZ, 0x1, !UP1 ;  /* 0x000000013f057887 */ /* 0x000fe4000c800000 */
[----:B------:R-:W-:Y:S02]  /*4d40*/  UISETP.GT.U32.AND UP0, UPT, UR43, 0x3, !UP0 ;  /* 0x000000032b00788c */ /* 0x000fe4000c704070 */
[----:B------:R-:W-:Y:S02]  /*4d50*/  ULOP3.LUT UR42, UR42, 0x3, URZ, 0xc0, !UPT ;  /* 0x000000032a2a7892 */ /* 0x000fe4000f8ec03f */
[----:B------:R-:W-:-:S04]  /*4d60*/  USEL UR4, URZ, 0x1, !UP0 ;  /* 0x000000013f047887 */ /* 0x000fc8000c000000 */
[----:B------:R-:W-:Y:S01]  /*4d70*/  ULOP3.LUT UR40, UR4, UR40, UR5, 0x96, !UPT ;  /* 0x0000002804287292 */ /* 0x000fe2000f8e9605 */
[----:B------:R-:W-:Y:S11]  /*4d80*/  @P0 BRA `(.L_x_98) ;  /* 0xffffffc400bc0947 */ /* 0x000ff6000383ffff */
[----:B------:R-:W-:Y:S05]  /*4d90*/  EXIT ;  /* 0x000000000000794d */ /* 0x000fea0003800000 */
.L_x_7:
        /* <DEDUP_REMOVED lines=26> */
.L_x_100:
[----:B------:R-:W0:Y:S01]  /*4f40*/  LDC.64 R28, c[0x0][0x640] ;  /* 0x00019000ff1c7b82 */ /* 0x000e220000000a00 */
[-CC-:B------:R-:W-:Y:S01]  /*4f50*/  SHF.R.U64 R21, R14, R6.reuse, R15.reuse ;  /* 0x000000060e157219 */ /* 0x180fe2000000120f */
[----:B------:R-:W-:Y:S01]  /*4f60*/  IMAD.MOV.U32 R30, RZ, RZ, 0x1 ;  /* 0x00000001ff1e7424 */ /* 0x000fe200078e00ff */
[----:B------:R-:W-:Y:S02]  /*4f70*/  SHF.R.U32.HI R6, RZ, R6, R15 ;  /* 0x00000006ff067219 */ /* 0x000fe4000001160f */
[----:B------:R-:W-:-:S03]  /*4f80*/  IADD3 R13, P0, RZ, -R21, RZ ;  /* 0x80000015ff0d7210 */ /* 0x000fc60007f1e0ff */
[----:B------:R-:W1:Y:S02]  /*4f90*/  LDC R12, c[0x0][0x618] ;  /* 0x00018600ff0c7b82 */ /* 0x000e640000000800 */
[----:B------:R-:W-:-:S04]  /*4fa0*/  IMAD.X R9, RZ, RZ, ~R6, P0 ;  /* 0x000000ffff097224 */ /* 0x000fc800000e0e06 */
[-C--:B------:R-:W-:Y:S02]  /*4fb0*/  IMAD R6, R9, R24.reuse, RZ ;  /* 0x0000001809067224 */ /* 0x080fe400078e02ff */
[----:B------:R-:W2:Y:S01]  /*4fc0*/  LDC R14, c[0x0][0x608] ;  /* 0x00018200ff0e7b82 */ /* 0x000ea20000000800 */
[----:B------:R-:W-:-:S04]  /*4fd0*/  IMAD.WIDE.U32 R8, R13, R24, R16 ;  /* 0x000000180d087225 */ /* 0x000fc800078e0010 */
[----:B------:R-:W-:-:S03]  /*4fe0*/  IMAD R13, R13, R25, R6 ;  /* 0x000000190d0d7224 */ /* 0x000fc600078e0206 */
[----:B------:R-:W3:Y:S01]  /*4ff0*/  LDC R27, c[0x0][0x658] ;  /* 0x00019600ff1b7b82 */ /* 0x000ee20000000800 */
[----:B------:R-:W-:Y:S01]  /*5000*/  IMAD.IADD R9, R9, 0x1, R13 ;  /* 0x0000000109097824 */ /* 0x000fe200078e020d */
[----:B0-----:R-:W-:-:S04]  /*5010*/  ISETP.NE.U32.AND P0, PT, R28, RZ, PT ;  /* 0x000000ff1c00720c */ /* 0x001fc80003f05070 */
[----:B------:R-:W-:Y:S02]  /*5020*/  ISETP.NE.AND.EX P0, PT, R29, RZ, PT, P0 ;  /* 0x000000ff1d00720c */ /* 0x000fe40003f05300 */
[----:B------:R-:W0:Y:S01]  /*5030*/  LDC R22, c[0x0][0x600] ;  /* 0x00018000ff167b82 */ /* 0x000e220000000800 */
[-CC-:B-1----:R-:W-:Y:S01]  /*5040*/  SHF.R.U64 R10, R8, R12.reuse, R9.reuse ;  /* 0x0000000c080a7219 */ /* 0x182fe20000001209 */
[----:B------:R-:W-:Y:S01]  /*5050*/  IMAD.MOV.U32 R8, RZ, RZ, -0x1 ;  /* 0xffffffffff087424 */ /* 0x000fe200078e00ff */
[----:B------:R-:W-:-:S05]  /*5060*/  SHF.R.U32.HI R9, RZ, R12, R9 ;  /* 0x0000000cff097219 */ /* 0x000fca0000011609 */
[----:B------:R-:W1:Y:S01]  /*5070*/  LDC R24, c[0x0][0x648] ;  /* 0x00019200ff187b82 */ /* 0x000e620000000800 */
[-CC-:B--2---:R-:W-:Y:S02]  /*5080*/  SHF.R.U64 R23, R10, R14.reuse, R9.reuse ;  /* 0x0000000e0a177219 */ /* 0x184fe40000001209 */
[----:B------:R-:W-:-:S05]  /*5090*/  SHF.R.U32.HI R6, RZ, R14, R9 ;  /* 0x0000000eff067219 */ /* 0x000fca0000011609 */
[----:B------:R-:W2:Y:S01]  /*50a0*/  LDC R26, c[0x0][0x638] ;  /* 0x00018e00ff1a7b82 */ /* 0x000ea20000000800 */
[-C--:B---3--:R-:W-:Y:S02]  /*50b0*/  SHF.L.U32 R8, R8, R27.reuse, RZ ;  /* 0x0000001b08087219 */ /* 0x088fe400000006ff */
[-CC-:B------:R-:W-:Y:S02]  /*50c0*/  SHF.R.U64 R25, R23, R27.reuse, R6.reuse ;  /* 0x0000001b17197219 */ /* 0x180fe40000001206 */
[----:B------:R-:W-:Y:S02]  /*50d0*/  LOP3.LUT R32, RZ, R8, RZ, 0x33, !PT ;  /* 0x00000008ff207212 */ /* 0x000fe400078e33ff */
[----:B------:R-:W-:Y:S01]  /*50e0*/  SHF.R.U32.HI R9, RZ, R27, R6 ;  /* 0x0000001bff097219 */ /* 0x000fe20000011606 */
[----:B------:R-:W3:Y:S01]  /*50f0*/  LDC R31, c[0x0][0x610] ;  /* 0x00018400ff1f7b82 */ /* 0x000ee20000000800 */
[----:B------:R-:W-:Y:S01]  /*5100*/  IMAD.MOV.U32 R8, RZ, RZ, R25 ;  /* 0x000000ffff087224 */ /* 0x000fe200078e0019 */
[----:B------:R-:W-:Y:S06]  /*5110*/  @!P0 BRA `(.L_x_101) ;  /* 0x0000000000288947 */ /* 0x000fec0003800000 */
        /* <DEDUP_REMOVED lines=10> */
.L_x_101:
[----:B------:R-:W-:Y:S02]  /*51c0*/  ISETP.NE.AND P0, PT, R2, 0x1, PT ;  /* 0x000000010200780c */ /* 0x000fe40003f05270 */
[----:B-1----:R-:W-:Y:S01]  /*51d0*/  SHF.R.U64 R6, R8, R24, R9 ;  /* 0x0000001808067219 */ /* 0x002fe20000001209 */
[----:B0-----:R-:W-:Y:S01]  /*51e0*/  VIADD R9, R22, 0xffffffff ;  /* 0xffffffff16097836 */ /* 0x001fe20000000000 */
[----:B------:R-:W-:Y:S02]  /*51f0*/  SHF.L.U32 R30, R30, R27, RZ ;  /* 0x0000001b1e1e7219 */ /* 0x000fe400000006ff */
[----:B------:R-:W-:Y:S01]  /*5200*/  LOP3.LUT R5, R23, R32, RZ, 0xc0, !PT ;  /* 0x0000002017057212 */ /* 0x000fe200078ec0ff */
[----:B------:R-:W-:-:S04]  /*5210*/  IMAD.MOV R8, RZ, RZ, -R6 ;  /* 0x000000ffff087224 */ /* 0x000fc800078e0a06 */
[----:B------:R-:W-:Y:S01]  /*5220*/  IMAD R6, R30, R6, R5 ;  /* 0x000000061e067224 */ /* 0x000fe200078e0205 */
[----:B------:R-:W-:Y:S01]  /*5230*/  LOP3.LUT R5, R10, R9, RZ, 0xc0, !PT ;  /* 0x000000090a057212 */ /* 0x000fe200078ec0ff */
[----:B------:R-:W-:Y:S02]  /*5240*/  @P0 IMAD R3, R7, R20, R4 ;  /* 0x0000001407030224 */ /* 0x000fe400078e0204 */
[----:B--2---:R-:W-:Y:S02]  /*5250*/  IMAD R4, R8, R26, R25 ;  /* 0x0000001a08047224 */ /* 0x004fe400078e0219 */
[----:B---3--:R-:W-:Y:S02]  /*5260*/  IMAD R3, R6, R31, R3 ;  /* 0x0000001f06037224 */ /* 0x008fe400078e0203 */
[----:B------:R-:W-:Y:S02]  /*5270*/  IMAD R4, R4, R22, R5 ;  /* 0x0000001604047224 */ /* 0x000fe400078e0205 */
[----:B------:R-:W-:-:S02]  /*5280*/  IMAD.MOV.U32 R8, RZ, RZ, 0x1 ;  /* 0x00000001ff087424 */ /* 0x000fc400078e00ff */
[----:B------:R-:W-:Y:S01]  /*5290*/  IMAD.MOV.U32 R6, RZ, RZ, R21 ;  /* 0x000000ffff067224 */ /* 0x000fe200078e0015 */
[----:B------:R-:W-:Y:S02]  /*52a0*/  SEL R13, R4, R3, !P0 ;  /* 0x00000003040d7207 */ /* 0x000fe40004000000 */
[----:B------:R-:W-:-:S07]  /*52b0*/  SEL R19, R3, R4, !P0 ;  /* 0x0000000403137207 */ /* 0x000fce0004000000 */
.L_x_99:
[----:B------:R-:W-:-:S08]  /*52c0*/  NOP ;  /* 0x0000000000007918 */ /* 0x000fd00000000000 */
[----:B------:R-:W0:-:S00]  /*52d0*/  USETMAXREG.DEALLOC.CTAPOOL 0x28 ;  /* 0x00000028000079c8 */ /* 0x000e0000080e0500 */
[----:B0-----:R-:W-:-:S13]  /*52e0*/  ISETP.NE.AND P0, PT, R0, RZ, PT ;  /* 0x000000ff0000720c */ /* 0x001fda0003f05270 */
[----:B------:R-:W-:Y:S05]  /*52f0*/  @P0 EXIT ;  /* 0x000000000000094d */ /* 0x000fea0003800000 */
[----:B------:R-:W-:Y:S01]  /*5300*/  LOP3.LUT P0, RZ, R8, 0xff, RZ, 0xc0, !PT ;  /* 0x000000ff08ff7812 */ /* 0x000fe2000780c0ff */
[----:B------:R-:W-:Y:S02]  /*5310*/  IMAD.MOV.U32 R10, RZ, RZ, 0x1 ;  /* 0x00000001ff0a7424 */ /* 0x000fe400078e00ff */
[----:B------:R-:W-:-:S10]  /*5320*/  IMAD.MOV.U32 R9, RZ, RZ, RZ ;  /* 0x000000ffff097224 */ /* 0x000fd400078e00ff */
[----:B------:R-:W-:Y:S05]  /*5330*/  @!P0 BRA `(.L_x_102) ;  /* 0x0000000c009c8947 */ /* 0x000fea0003800000 */
[----:B------:R-:W0:Y:S01]  /*5340*/  LDC R0, c[0x0][0x28c] ;  /* 0x0000a300ff007b82 */ /* 0x000e220000000800 */
[----:B------:R-:W-:Y:S01]  /*5350*/  UMOV UR7, 0x1 ;  /* 0x0000000100077882 */ /* 0x000fe20000000000 */
[----:B------:R-:W-:Y:S01]  /*5360*/  ULDC UR14, c[0x0][0x658] ;  /* 0x00019600000e7ab9 */ /* 0x000fe20000000800 */
[----:B------:R-:W-:Y:S01]  /*5370*/  UMOV UR6, 0xffffffff ;  /* 0xffffffff00067882 */ /* 0x000fe20000000000 */
[----:B------:R-:W-:Y:S01]  /*5380*/  BSSY B0, `(.L_x_102) ;  /* 0x00000e2000007945 */ /* 0x000fe20003800000 */
[----:B------:R-:W-:Y:S01]  /*5390*/  USHF.L.U32 UR6, UR6, UR14, URZ ;  /* 0x0000000e06067299 */ /* 0x000fe2000800063f */
[----:B------:R-:W-:Y:S01]  /*53a0*/  LOP3.LUT R12, R18, 0x2, RZ, 0xfc, !PT ;  /* 0x00000002120c7812 */ /* 0x000fe200078efcff */
[----:B------:R-:W-:Y:S01]  /*53b0*/  IMAD.MOV.U32 R10, RZ, RZ, 0x1 ;  /* 0x00000001ff0a7424 */ /* 0x000fe200078e00ff */
[----:B------:R-:W1:Y:S01]  /*53c0*/  S2UR UR5, SR_CgaCtaId ;  /* 0x00000000000579c3 */ /* 0x000e620000008800 */
[----:B------:R-:W-:Y:S01]  /*53d0*/  IMAD.MOV.U32 R9, RZ, RZ, RZ ;  /* 0x000000ffff097224 */ /* 0x000fe200078e00ff */
[----:B------:R-:W-:Y:S01]  /*53e0*/  ULDC UR13, c[0x0][0x600] ;  /* 0x00018000000d7ab9 */ /* 0x000fe20000000800 */
[----:B------:R-:W-:Y:S01]  /*53f0*/  UMOV UR29, 0x55 ;  /* 0x00000055001d7882 */ /* 0x000fe20000000000 */
[----:B------:R-:W-:-:S02]  /*5400*/  UIADD3 UR13, UR13, -0x1, URZ ;  /* 0xffffffff0d0d7890 */ /* 0x000fc4000fffe03f */
[----:B------:R-:W-:Y:S02]  /*5410*/  USHF.L.U32 UR14, UR7, UR14, URZ ;  /* 0x0000000e070e7299 */ /* 0x000fe4000800063f */
[----:B------:R-:W-:Y:S01]  /*5420*/  ULOP3.LUT UR22, URZ, UR6, URZ, 0x33, !UPT ;  /* 0x000000063f167292 */ /* 0x000fe2000f8e333f */
[----:B------:R-:W-:Y:S01]  /*5430*/  ULDC.64 UR42, c[0x0][0x198] ;  /* 0x00006600002a7ab9 */ /* 0x000fe20000000a00 */
[----:B0-----:R-:W-:-:S05]  /*5440*/  VIADD R0, R0, 0x7f ;  /* 0x0000007f00007836 */ /* 0x001fca0000000000 */
[----:B------:R-:W-:Y:S01]  /*5450*/  SHF.R.S32.HI R3, RZ, 0x1f, R0 ;  /* 0x0000001fff037819 */ /* 0x000fe20000011400 */
[----:B-1----:R-:W-:-:S03]  /*5460*/  ULOP3.LUT UR4, UR5, 0x1, URZ, 0xc0, !UPT ;  /* 0x0000000105047892 */ /* 0x002fc6000f8ec03f */
[----:B------:R-:W-:Y:S01]  /*5470*/  LEA.HI R3, R3, R0, RZ, 0x7 ;  /* 0x0000000003037211 */ /* 0x000fe200078f38ff */
[----:B------:R-:W-:Y:S01]  /*5480*/  USHF.R.U32.HI UR31, URZ, 0x1, UR5 ;  /* 0x000000013f1f7899 */ /* 0x000fe20008011605 */
[----:B------:R-:W-:Y:S01]  /*5490*/  IMAD.MOV.U32 R0, RZ, RZ, 0x1 ;  /* 0x00000001ff007424 */ /* 0x000fe200078e00ff */
[----:B------:R-:W-:Y:S01]  /*54a0*/  USHF.L.U32 UR15, UR5, 0x5, URZ ;  /* 0x00000005050f7899 */ /* 0x000fe2000800063f */
[--C-:B------:R-:W-:Y:S01]  /*54b0*/  SHF.R.S32.HI R8, RZ, 0x7, R3.reuse ;  /* 0x00000007ff087819 */ /* 0x100fe20000011403 */
[----:B------:R-:W-:Y:S02]  /*54c0*/  USHF.L.U32 UR21, UR5, 0xb, URZ ;  /* 0x0000000b05157899 */ /* 0x000fe4000800063f */
[----:B------:R-:W-:Y:S01]  /*54d0*/  ULOP3.LUT UR5, UR5, 0xfffffffe, URZ, 0xc0, !UPT ;  /* 0xfffffffe05057892 */ /* 0x000fe2000f8ec03f */
[----:B------:R-:W-:Y:S01]  /*54e0*/  PRMT R3, R0, 0x7610, R3 ;  /* 0x0000761000037816 */ /* 0x000fe20000000003 */
[----:B------:R-:W-:Y:S01]  /*54f0*/  UISETP.GT.U32.AND UP0, UPT, UR4, 0xffff, UPT ;  /* 0x0000ffff0400788c */ /* 0x000fe2000bf04070 */
[----:B------:R-:W-:Y:S01]  /*5500*/  VIADD R0, R8, 0x1 ;  /* 0x0000000108007836 */ /* 0x000fe20000000000 */
[----:B------:R-:W-:-:S02]  /*5510*/  USHF.L.U32 UR23, UR7, UR5, URZ ;  /* 0x0000000507177299 */ /* 0x000fc4000800063f */
[----:B------:R-:W-:Y:S02]  /*5520*/  ULOP3.LUT UR5, UR5, 0x1, URZ, 0xfc, !UPT ;  /* 0x0000000105057892 */ /* 0x000fe4000f8efc3f */
[----:B------:R-:W-:Y:S02]  /*5530*/  USEL UR4, UR4, 0xffff, !UP0 ;  /* 0x0000ffff04047887 */ /* 0x000fe4000c000000 */
[----:B------:R-:W-:Y:S02]  /*5540*/  USHF.L.U32 UR5, UR7, UR5, URZ ;  /* 0x0000000507057299 */ /* 0x000fe4000800063f */
[----:B------:R-:W-:Y:S02]  /*5550*/  ULOP3.LUT UR4, UR4, 0xffff, URZ, 0xc0, !UPT ;  /* 0x0000ffff04047892 */ /* 0x000fe4000f8ec03f */
[----:B------:R-:W-:Y:S02]  /*5560*/  ULOP3.LUT UR15, UR15, 0x20, URZ, 0xc0, !UPT ;  /* 0x000000200f0f7892 */ /* 0x000fe4000f8ec03f */
[----:B------:R-:W-:-:S02]  /*5570*/  ULOP3.LUT UR21, UR21, 0x800, URZ, 0xc0, !UPT ;  /* 0x0000080015157892 */ /* 0x000fc4000f8ec03f */
[----:B------:R-:W-:Y:S02]  /*5580*/  ULOP3.LUT UR23, UR23, UR5, URZ, 0xfc, !UPT ;  /* 0x0000000517177292 */ /* 0x000fe4000f8efc3f */
[----:B------:R-:W-:-:S12]  /*5590*/  USHF.L.U32 UR29, UR29, UR4, URZ ;  /* 0x000000041d1d7299 */ /* 0x000fd8000800063f */
.L_x_113:
[----:B------:R-:W-:-:S03]  /*55a0*/  UMOV UR4, 0xffffffff ;  /* 0xffffffff00047882 */ /* 0x000fc60000000000 */
[----:B------:R-:W-:Y:S05]  /*55b0*/  BRA.DIV UR4, `(.L_x_103) ;  /* 0x0000000e04e47947 */ /* 0x000fea000b800000 */
[----:B------:R-:W-:-:S13]  /*55c0*/  ELECT P6, URZ, PT ;  /* 0x00000000003f782f */ /* 0x000fda00038c0000 */
.L_x_124:
[----:B------:R-:W0:Y:S01]  /*55d0*/  LDC R4, c[0x0][0x28c] ;  /* 0x0000a300ff047b82 */ /* 0x000e220000000800 */
[----:B------:R-:W-:Y:S01]  /*55e0*/  BSSY B1, `(.L_x_104) ;  /* 0x0000048000017945 */ /* 0x000fe20003800000 */
[----:B0-----:R-:W-:-:S13]  /*55f0*/  ISETP.LT.OR P6, PT, R4, 0x1, !P6 ;  /* 0x000000010400780c */ /* 0x001fda00077c1670 */
[----:B------:R-:W-:Y:S05]  /*5600*/  @P6 BRA `(.L_x_105) ;  /* 0x0000000400146947 */ /* 0x000fea0003800000 */
[----:B------:R-:W-:Y:S01]  /*5610*/  LEA R19, R19, UR31, 0x2 ;  /* 0x0000001f13137c11 */ /* 0x000fe2000f8e10ff */
[----:B------:R-:W-:Y:S01]  /*5620*/  IMAD.MOV.U32 R21, RZ, RZ, RZ ;  /* 0x000000ffff157224 */ /* 0x000fe200078e00ff */
[----:B------:R-:W-:Y:S01]  /*5630*/  LEA R15, R13, UR15, 0x6 ;  /* 0x0000000f0d0f7c11 */ /* 0x000fe2000f8e30ff */
[----:B------:R-:W-:Y:S02]  /*5640*/  IMAD.MOV.U32 R4, RZ, RZ, R0 ;  /* 0x000000ffff047224 */ /* 0x000fe400078e0000 */
[----:B------:R-:W-:Y:S02]  /*5650*/  IMAD.MOV.U32 R5, RZ, RZ, R10 ;  /* 0x000000ffff057224 */ /* 0x000fe400078e000a */
[----:B------:R-:W-:Y:S02]  /*5660*/  IMAD.MOV.U32 R7, RZ, RZ, R9 ;  /* 0x000000ffff077224 */ /* 0x000fe400078e0009 */
[----:B------:R-:W-:-:S07]  /*5670*/  IMAD.SHL.U32 R19, R19, 0x20, RZ ;  /* 0x0000002013137824 */ /* 0x000fce00078e00ff */
.L_x_108:
[----:B------:R-:W0:Y:S01]  /*5680*/  S2R R14, SR_CgaCtaId ;  /* 0x00000000000e7919 */ /* 0x000e220000008800 */
[----:B------:R-:W-:Y:S02]  /*5690*/  MOV R13, 0x400 ;  /* 0x00000400000d7802 */ /* 0x000fe40000000f00 */
[----:B------:R-:W-:Y:S02]  /*56a0*/  ISETP.NE.AND P1, PT, R11, RZ, PT ;  /* 0x000000ff0b00720c */ /* 0x000fe40003f25270 */
[----:B0-----:R-:W-:Y:S02]  /*56b0*/  LEA R22, R14, R13, 0x18 ;  /* 0x0000000d0e167211 */ /* 0x001fe400078ec0ff */
[----:B------:R-:W-:-:S09]  /*56c0*/  SHF.L.U32 R13, R5, 0x1f, RZ ;  /* 0x0000001f050d7819 */ /* 0x000fd200000006ff */
[----:B------:R-:W0:Y:S01]  /*56d0*/  @!P1 LDC R14, c[0x0][0x500] ;  /* 0x00014000ff0e9b82 */ /* 0x000e220000000800 */
[----:B------:R-:W-:-:S04]  /*56e0*/  IMAD R20, R7, 0x8, R22 ;  /* 0x0000000807147824 */ /* 0x000fc800078e0216 */
[----:B------:R-:W1:Y:S02]  /*56f0*/  SYNCS.PHASECHK.TRANS64.TRYWAIT P0, [R20+URZ+0x20], R13 ;  /* 0x0000200d140075a7 */ /* 0x000e64000800017f */
[----:B-1----:R-:W-:Y:S05]  /*5700*/  @!P0 BRA `(.L_x_106) ;  /* 0x0000000c00b08947 */ /* 0x002fea0003800000 */
.L_x_125:
[----:B-1----:R-:W-:Y:S01]  /*5710*/  PRMT R13, R12, 0x9910, RZ ;  /* 0x000099100c0d7816 */ /* 0x002fe200000000ff */
[----:B0-----:R0:W-:Y:S03]  /*5720*/  @!P1 SYNCS.ARRIVE.TRANS64 RZ, [R20+URZ], R14 ;  /* 0x0000000e14ff99a7 */ /* 0x0011e6000800003f */
[----:B------:R-:W-:-:S13]  /*5730*/  ISETP.NE.AND P0, PT, R13, 0x2, PT ;  /* 0x000000020d00780c */ /* 0x000fda0003f05270 */
[----:B0-----:R-:W-:Y:S05]  /*5740*/  @P0 BRA `(.L_x_107) ;  /* 0x0000000000040947 */ /* 0x001fea0003800000 */
[----:B------:R-:W-:Y:S01]  /*5750*/  BPT.TRAP 0x1 ;  /* 0x000000040000795c */ /* 0x000fe20000300000 */
.L_x_107:
[C---:B------:R-:W-:Y:S01]  /*5760*/  LEA R13, R7.reuse, UR31, 0x3 ;  /* 0x0000001f070d7c11 */ /* 0x040fe2000f8e18ff */
[----:B------:R-:W-:Y:S01]  /*5770*/  VIADD R4, R4, 0xffffffff ;  /* 0xffffffff04047836 */ /* 0x000fe20000000000 */
[----:B------:R-:W-:Y:S01]  /*5780*/  LEA R14, R7, UR21, 0xd ;  /* 0x00000015070e7c11 */ /* 0x000fe2000f8e68ff */
[----:B------:R-:W-:Y:S01]  /*5790*/  UIADD3 UR4, UP0, UR42, 0xf0, URZ ;  /* 0x000000f02a047890 */ /* 0x000fe2000ff1e03f */
[----:B------:R-:W-:Y:S01]  /*57a0*/  R2UR UR34, R21 ;  /* 0x00000000152272ca */ /* 0x000fe200000e0000 */
[----:B------:R-:W-:Y:S01]  /*57b0*/  IMAD.SHL.U32 R13, R13, 0x800, RZ ;  /* 0x000008000d0d7824 */ /* 0x000fe200078e00ff */
[----:B------:R-:W-:Y:S01]  /*57c0*/  R2UR UR33, R20 ;  /* 0x00000000142172ca */ /* 0x000fe200000e0000 */
[--C-:B------:R-:W-:Y:S01]  /*57d0*/  IMAD R14, R14, 0x2, R22.reuse ;  /* 0x000000020e0e7824 */ /* 0x100fe200078e0216 */
[----:B------:R-:W-:Y:S01]  /*57e0*/  R2UR UR36, R6 ;  /* 0x00000000062472ca */ /* 0x000fe200000e0000 */
[----:B------:R-:W-:Y:S01]  /*57f0*/  IMAD R13, R13, 0x2, R22 ;  /* 0x000000020d0d7824 */ /* 0x000fe200078e0216 */
[----:B------:R-:W-:Y:S01]  /*5800*/  R2UR UR35, R19 ;  /* 0x00000000132372ca */ /* 0x000fe200000e0000 */
[----:B------:R-:W-:Y:S01]  /*5810*/  UIADD3 UR44, UP1, UR42, 0x1f0, URZ ;  /* 0x000001f02a2c7890 */ /* 0x000fe2000ff3e03f */
[----:B------:R-:W-:Y:S01]  /*5820*/  R2UR UR8, R14 ;  /* 0x000000000e0872ca */ /* 0x000fe200000e0000 */
[----:B------:R-:W-:Y:S01]  /*5830*/  UIADD3.X UR5, URZ, UR43, URZ, UP0, !UPT ;  /* 0x0000002b3f057290 */ /* 0x000fe200087fe43f */
[----:B------:R-:W-:Y:S01]  /*5840*/  R2UR UR24, R13 ;  /* 0x000000000d1872ca */ /* 0x000fe200000e0000 */
[----:B------:R-:W-:Y:S01]  /*5850*/  UPRMT UR30, URZ, 0x5410, UR29 ;  /* 0x000054103f1e7896 */ /* 0x000fe2000800001d */
[----:B------:R-:W-:Y:S01]  /*5860*/  R2UR UR19, R15 ;  /* 0x000000000f1372ca */ /* 0x000fe200000e0000 */
[----:B------:R-:W-:Y:S01]  /*5870*/  UIADD3 UR26, UR34, 0x40, URZ ;  /* 0x00000040221a7890 */ /* 0x000fe2000fffe03f */
[----:B------:R-:W-:Y:S01]  /*5880*/  ISETP.GT.AND P1, PT, R4, 0x1, PT ;  /* 0x000000010400780c */ /* 0x000fe20003f24270 */
[----:B------:R-:W-:Y:S01]  /*5890*/  UIADD3.X UR45, URZ, UR43, URZ, UP1, !UPT ;  /* 0x0000002b3f2d7290 */ /* 0x000fe20008ffe43f */
[----:B------:R-:W-:Y:S01]  /*58a0*/  VIADD R7, R7, 0x1 ;  /* 0x0000000107077836 */ /* 0x000fe20000000000 */
[----:B------:R-:W-:Y:S01]  /*58b0*/  UPRMT UR37, URZ, 0x5410, UR23 ;  /* 0x000054103f257896 */ /* 0x000fe20008000017 */
[----:B------:R-:W-:Y:S01]  /*58c0*/  VIADD R21, R21, 0x80 ;  /* 0x0000008015157836 */ /* 0x000fe20000000000 */
[----:B------:R-:W-:Y:S01]  /*58d0*/  UMOV UR6, 0x0 ;  /* 0x0000000000067882 */ /* 0x000fe20000000000 */
[----:B------:R-:W-:Y:S01]  /*58e0*/  UMOV UR7, 0x10000000 ;  /* 0x1000000000077882 */ /* 0x000fe20000000000 */
[----:B------:R-:W-:Y:S01]  /*58f0*/  UIADD3 UR16, UR8, 0x20100, URZ ;  /* 0x0002010008107890 */ /* 0x000fe2000fffe03f */
[----:B------:R-:W-:Y:S01]  /*5900*/  ISETP.NE.AND P0, PT, R7, 0x4, PT ;  /* 0x000000040700780c */ /* 0x000fe20003f05270 */
[----:B------:R-:W-:-:S02]  /*5910*/  UIADD3 UR32, UR24, 0x100, URZ ;  /* 0x0000010018207890 */ /* 0x000fc4000fffe03f */
[----:B------:R-:W-:Y:S01]  /*5920*/  UIADD3 UR24, UR24, 0x4100, URZ ;  /* 0x0000410018187890 */ /* 0x000fe2000fffe03f */
[----:B------:R-:W-:Y:S01]  /*5930*/  SEL R14, RZ, 0x1, P0 ;  /* 0x00000001ff0e7807 */ /* 0x000fe20000000000 */
[----:B------:R-:W-:Y:S01]  /*5940*/  UIADD3 UR8, UR8, 0x22100, URZ ;  /* 0x0002210008087890 */ /* 0x000fe2000fffe03f */
[----:B------:R-:W-:Y:S01]  /*5950*/  SEL R7, R7, RZ, P0 ;  /* 0x000000ff07077207 */ /* 0x000fe20000000000 */
[----:B------:R-:W-:Y:S01]  /*5960*/  UMOV UR25, UR33 ;  /* 0x0000002100197c82 */ /* 0x000fe20008000000 */
[----:B------:R-:W-:Y:S01]  /*5970*/  UMOV UR28, UR36 ;  /* 0x00000024001c7c82 */ /* 0x000fe20008000000 */
[----:B------:R-:W-:Y:S01]  /*5980*/  UMOV UR27, UR35 ;  /* 0x00000023001b7c82 */ /* 0x000fe20008000000 */
[----:B------:R-:W-:Y:S01]  /*5990*/  UMOV UR17, UR33 ;  /* 0x0000002100117c82 */ /* 0x000fe20008000000 */
[----:B------:R-:W-:Y:S01]  /*59a0*/  UMOV UR18, UR34 ;  /* 0x0000002200127c82 */ /* 0x000fe20008000000 */
[----:B------:R-:W-:Y:S01]  /*59b0*/  UMOV UR20, UR36 ;  /* 0x0000002400147c82 */ /* 0x000fe20008000000 */
[----:B------:R0:W-:Y:S01]  /*59c0*/  UTMALDG.3D.MULTICAST [UR32], [UR4], UR30, desc[UR6] ;  /* 0x00000620040073b4 */ /* 0x0001e2000801181e */
[----:B------:R-:W-:Y:S01]  /*59d0*/  UMOV UR9, UR33 ;  /* 0x0000002100097c82 */ /* 0x000fe20008000000 */
[----:B------:R-:W-:Y:S01]  /*59e0*/  UMOV UR11, UR19 ;  /* 0x00000013000b7c82 */ /* 0x000fe20008000000 */
[----:B------:R-:W-:Y:S01]  /*59f0*/  UMOV UR12, UR36 ;  /* 0x00000024000c7c82 */ /* 0x000fe20008000000 */
[----:B------:R-:W-:Y:S01]  /*5a00*/  UMOV UR10, UR26 ;  /* 0x0000001a000a7c82 */ /* 0x000fe20008000000 */
[----:B------:R-:W-:Y:S01]  /*5a10*/  LOP3.LUT R5, R5, R14, RZ, 0x3c, !PT ;  /* 0x0000000e05057212 */ /* 0x000fe200078e3cff */
[----:B------:R0:W-:Y:S01]  /*5a20*/  UTMALDG.3D.MULTICAST [UR24], [UR4], UR30, desc[UR6] ;  /* 0x00000618040073b4 */ /* 0x0001e2000801181e */
[----:B------:R0:W-:Y:S01]  /*5a30*/  UTMALDG.3D.MULTICAST [UR16], [UR44], UR37, desc[UR6] ;  /* 0x000006102c0073b4 */ /* 0x0001e20008011825 */
[----:B------:R0:W-:Y:S02]  /*5a40*/  UTMALDG.3D.MULTICAST [UR8], [UR44], UR37, desc[UR6] ;  /* 0x000006082c0073b4 */ /* 0x0001e40008011825 */
[----:B0-----:R-:W-:Y:S05]  /*5a50*/  @P1 BRA `(.L_x_108) ;  /* 0xfffffffc00081947 */ /* 0x001fea000383ffff */
.L_x_105:
[----:B------:R-:W-:Y:S05]  /*5a60*/  BSYNC B1 ;  /* 0x0000000000017941 */ /* 0x000fea0003800000 */
.L_x_104:
[----:B------:R-:W-:Y:S01]  /*5a70*/  LOP3.LUT P1, RZ, R3, 0xff, RZ, 0xc0, !PT ;  /* 0x000000ff03ff7812 */ /* 0x000fe2000782c0ff */
[----:B------:R-:W-:Y:S01]  /*5a80*/  IMAD.IADD R9, R8, 0x1, R9 ;  /* 0x0000000108097824 */ /* 0x000fe200078e0209 */
[----:B------:R-:W-:Y:S01]  /*5a90*/  IADD3 R16, P2, R16, UR38, RZ ;  /* 0x0000002610107c10 */ /* 0x000fe2000ff5e0ff */
[----:B------:R-:W-:Y:S01]  /*5aa0*/  ULDC.64 UR4, c[0x0][0x650] ;  /* 0x0001940000047ab9 */ /* 0x000fe20000000a00 */
[----:B------:R-:W-:Y:S01]  /*5ab0*/  BSSY B1, `(.L_x_109) ;  /* 0x000006c000017945 */ /* 0x000fe20003800000 */
[----:B------:R-:W-:Y:S01]  /*5ac0*/  IMAD.MOV.U32 R19, RZ, RZ, -0x1 ;  /* 0xffffffffff137424 */ /* 0x000fe200078e00ff */
[----:B------:R-:W-:Y:S01]  /*5ad0*/  SHF.R.U32.HI R3, RZ, 0x2, R9 ;  /* 0x00000002ff037819 */ /* 0x000fe20000011609 */
[----:B------:R-:W-:Y:S01]  /*5ae0*/  IMAD.MOV.U32 R13, RZ, RZ, -0x1 ;  /* 0xffffffffff0d7424 */ /* 0x000fe200078e00ff */
[----:B------:R-:W-:Y:S01]  /*5af0*/  ISETP.GT.U32.AND P0, PT, R9, 0x3, PT ;  /* 0x000000030900780c */ /* 0x000fe20003f04070 */
[----:B------:R-:W-:Y:S01]  /*5b00*/  IMAD.MOV.U32 R6, RZ, RZ, -0x1 ;  /* 0xffffffffff067424 */ /* 0x000fe200078e00ff */
[----:B------:R-:W-:-:S02]  /*5b10*/  LOP3.LUT R3, R3, 0x1, RZ, 0xc0, !PT ;  /* 0x0000000103037812 */ /* 0x000fc400078ec0ff */
[----:B------:R-:W-:Y:S01]  /*5b20*/  ISETP.LT.U32.AND P0, PT, R8, 0x4, P0 ;  /* 0x000000040800780c */ /* 0x000fe20000701070 */
[----:B------:R-:W0:Y:S01]  /*5b30*/  @P1 S2R R5, SR_CgaCtaId ;  /* 0x0000000000051919 */ /* 0x000e220000008800 */
[----:B------:R-:W-:Y:S02]  /*5b40*/  @P1 MOV R4, 0x400 ;  /* 0x0000040000041802 */ /* 0x000fe40000000f00 */
[----:B------:R-:W-:Y:S02]  /*5b50*/  IADD3.X R17, R17, UR41, RZ, P2, !PT ;  /* 0x0000002911117c10 */ /* 0x000fe400097fe4ff */
[----:B------:R-:W-:Y:S02]  /*5b60*/  ISETP.GE.U32.AND P2, PT, R16, UR4, PT ;  /* 0x0000000410007c0c */ /* 0x000fe4000bf46070 */
[----:B------:R-:W-:Y:S02]  /*5b70*/  LOP3.LUT R9, R9, 0x3, RZ, 0xc0, !PT ;  /* 0x0000000309097812 */ /* 0x000fe400078ec0ff */
[----:B0-----:R-:W-:-:S04]  /*5b80*/  @P1 LEA R4, R5, R4, 0x18 ;  /* 0x0000000405041211 */ /* 0x001fc800078ec0ff */
[----:B------:R0:W-:Y:S01]  /*5b90*/  @P1 SYNCS.ARRIVE.TRANS64.A1T0 RZ, [R4+URZ+0x58], RZ ;  /* 0x000058ff04ff19a7 */ /* 0x0001e2000810003f */
[----:B------:R-:W-:Y:S02]  /*5ba0*/  ISETP.NE.U32.AND P1, PT, R3, 0x1, PT ;  /* 0x000000010300780c */ /* 0x000fe40003f25070 */
[----:B------:R-:W-:Y:S02]  /*5bb0*/  SEL R3, RZ, 0x1, !P0 ;  /* 0x00000001ff037807 */ /* 0x000fe40004000000 */
[----:B------:R-:W-:Y:S02]  /*5bc0*/  ISETP.GE.U32.AND.EX P0, PT, R17, UR5, PT, P2 ;  /* 0x0000000511007c0c */ /* 0x000fe4000bf06120 */
[----:B------:R-:W-:-:S04]  /*5bd0*/  ISETP.GT.U32.AND P1, PT, R8, 0x3, !P1 ;  /* 0x000000030800780c */ /* 0x000fc80004f24070 */
[----:B0-----:R-:W-:-:S04]  /*5be0*/  SEL R4, RZ, 0x1, !P1 ;  /* 0x00000001ff047807 */ /* 0x001fc80004800000 */
[--C-:B------:R-:W-:Y:S02]  /*5bf0*/  LOP3.LUT R10, R4, R10, R3.reuse, 0x96, !PT ;  /* 0x0000000a040a7212 */ /* 0x100fe400078e9603 */
[----:B------:R-:W-:Y:S02]  /*5c00*/  PRMT R4, RZ, 0x7610, R4 ;  /* 0x00007610ff047816 */ /* 0x000fe40000000004 */
[----:B------:R-:W-:Y:S01]  /*5c10*/  PRMT R3, RZ, 0x7610, R3 ;  /* 0x00007610ff037816 */ /* 0x000fe20000000003 */
[----:B------:R-:W-:Y:S06]  /*5c20*/  @P0 BRA `(.L_x_110) ;  /* 0x0000000400500947 */ /* 0x000fec0003800000 */
[----:B------:R-:W0:Y:S01]  /*5c30*/  S2R R15, SR_CTAID.X ;  /* 0x00000000000f7919 */ /* 0x000e220000002500 */
[----:B------:R-:W-:Y:S01]  /*5c40*/  ULDC.64 UR4, c[0x0][0x628] ;  /* 0x00018a0000047ab9 */ /* 0x000fe20000000a00 */
[----:B------:R-:W1:Y:S01]  /*5c50*/  LDC R20, c[0x0][0x144] ;  /* 0x00005100ff147b82 */ /* 0x000e620000000800 */
[----:B------:R-:W-:Y:S01]  /*5c60*/  ISETP.NE.U32.AND P0, PT, RZ, UR4, PT ;  /* 0x00000004ff007c0c */ /* 0x000fe2000bf05070 */
[----:B------:R-:W2:Y:S01]  /*5c70*/  S2R R13, SR_CTAID.Y ;  /* 0x00000000000d7919 */ /* 0x000ea20000002600 */
[----:B------:R-:W-:Y:S01]  /*5c80*/  ULDC UR6, c[0x0][0x150] ;  /* 0x0000540000067ab9 */ /* 0x000fe20000000800 */
[----:B------:R-:W-:Y:S01]  /*5c90*/  ULDC UR7, c[0x0][0x630] ;  /* 0x00018c0000077ab9 */ /* 0x000fe20000000800 */
[----:B------:R-:W-:Y:S01]  /*5ca0*/  ISETP.NE.AND.EX P0, PT, RZ, UR5, PT, P0 ;  /* 0x00000005ff007c0c */ /* 0x000fe2000bf05300 */
[----:B------:R-:W-:Y:S01]  /*5cb0*/  IMAD.MOV.U32 R4, RZ, RZ, R16 ;  /* 0x000000ffff047224 */ /* 0x000fe200078e0010 */
[----:B0-----:R-:W-:-:S05]  /*5cc0*/  I2FP.F32.U32 R5, R15 ;  /* 0x0000000f00057245 */ /* 0x001fca0000201000 */
[----:B------:R-:W-:Y:S01]  /*5cd0*/  FMUL R21, R5, UR6 ;  /* 0x0000000605157c20 */ /* 0x000fe20008400000 */
[----:B------:R-:W-:-:S05]  /*5ce0*/  IMAD.MOV.U32 R5, RZ, RZ, R17 ;  /* 0x000000ffff057224 */ /* 0x000fca00078e0011 */
[----:B--2---:R-:W-:Y:S05]  /*5cf0*/  @!P0 BRA `(.L_x_111) ;  /* 0x0000000000288947 */ /* 0x004fea0003800000 */
[----:B------:R-:W-:Y:S02]  /*5d00*/  ULDC UR6, c[0x0][0x634] ;  /* 0x00018d0000067ab9 */ /* 0x000fe40000000800 */
[----:B------:R-:W-:-:S05]  /*5d10*/  IADD3 R5, P0, R16, UR6, RZ ;  /* 0x0000000610057c10 */ /* 0x000fca000ff1e0ff */
[----:B------:R-:W-:-:S04]  /*5d20*/  IMAD.X R19, RZ, RZ, R17, P0 ;  /* 0x000000ffff137224 */ /* 0x000fc800000e0611 */
[----:B------:R-:W-:-:S04]  /*5d30*/  IMAD.WIDE.U32 R6, R19, UR4, RZ ;  /* 0x0000000413067c25 */ /* 0x000fc8000f8e00ff */
[----:B------:R-:W-:-:S04]  /*5d40*/  IMAD.WIDE.U32 R6, P0, R5, UR5, R6 ;  /* 0x0000000505067c25 */ /* 0x000fc8000f800006 */
[----:B------:R-:W-:-:S04]  /*5d50*/  IMAD.WIDE.U32 R4, R5, UR4, RZ ;  /* 0x0000000405047c25 */ /* 0x000fc8000f8e00ff */
[----:B------:R-:W-:Y:S01]  /*5d60*/  IMAD.MOV.U32 R4, RZ, RZ, R7 ;  /* 0x000000ffff047224 */ /* 0x000fe200078e0007 */
[----:B------:R-:W-:Y:S01]  /*5d70*/  IADD3 RZ, P1, R5, R6, RZ ;  /* 0x0000000605ff7210 */ /* 0x000fe20007f3e0ff */
[----:B------:R-:W-:-:S04]  /*5d80*/  IMAD.X R5, RZ, RZ, RZ, P0 ;  /* 0x000000ffff057224 */ /* 0x000fc800000e06ff */
[----:B------:R-:W-:-:S08]  /*5d90*/  IMAD.WIDE.U32.X R4, R19, UR5, R4, P1 ;  /* 0x0000000513047c25 */ /* 0x000fd000088e0404 */
.L_x_111:
[--C-:B------:R-:W-:Y:S01]  /*5da0*/  SHF.R.U64 R14, R4, UR7, R5.reuse ;  /* 0x00000007040e7c19 */ /* 0x100fe20008001205 */
[----:B------:R-:W0:Y:S01]  /*5db0*/  F2I.U32.TRUNC.NTZ R21, R21 ;  /* 0x0000001500157305 */ /* 0x000e22000020f000 */
[----:B------:R-:W-:Y:S01]  /*5dc0*/  SHF.R.U32.HI R4, RZ, UR7, R5 ;  /* 0x00000007ff047c19 */ /* 0x000fe20008011605 */
[----:B------:R-:W-:Y:S01]  /*5dd0*/  ULDC.64 UR4, c[0x0][0x620] ;  /* 0x0001880000047ab9 */ /* 0x000fe20000000a00 */
[----:B------:R-:W-:Y:S01]  /*5de0*/  IADD3 R7, P0, RZ, -R14, RZ ;  /* 0x8000000eff077210 */ /* 0x000fe20007f1e0ff */
[----:B------:R-:W-:Y:S01]  /*5df0*/  ULDC.64 UR6, c[0x0][0x640] ;  /* 0x0001900000067ab9 */ /* 0x000fe20000000a00 */
[----:B------:R-:W2:Y:S03]  /*5e00*/  LDC R22, c[0x0][0x148] ;  /* 0x00005200ff167b82 */ /* 0x000ea60000000800 */
[----:B------:R-:W-:Y:S01]  /*5e10*/  IMAD.X R4, RZ, RZ, ~R4, P0 ;  /* 0x000000ffff047224 */ /* 0x000fe200000e0e04 */
[----:B------:R-:W-:-:S03]  /*5e20*/  ISETP.NE.U32.AND P0, PT, RZ, UR6, PT ;  /* 0x00000006ff007c0c */ /* 0x000fc6000bf05070 */
[----:B------:R-:W-:Y:S01]  /*5e30*/  IMAD R6, R4, UR4, RZ ;  /* 0x0000000404067c24 */ /* 0x000fe2000f8e02ff */
[----:B------:R-:W-:Y:S01]  /*5e40*/  ISETP.NE.AND.EX P0, PT, RZ, UR7, PT, P0 ;  /* 0x00000007ff007c0c */ /* 0x000fe2000bf05300 */
[----:B------:R-:W-:Y:S01]  /*5e50*/  IMAD.WIDE.U32 R4, R7, UR4, R16 ;  /* 0x0000000407047c25 */ /* 0x000fe2000f8e0010 */
[----:B------:R-:W-:-:S03]  /*5e60*/  ULDC UR4, c[0x0][0x618] ;  /* 0x0001860000047ab9 */ /* 0x000fc60000000800 */
[----:B------:R-:W-:Y:S01]  /*5e70*/  IMAD R7, R7, UR5, R6 ;  /* 0x0000000507077c24 */ /* 0x000fe2000f8e0206 */
[----:B------:R-:W-:Y:S01]  /*5e80*/  ULDC UR5, c[0x0][0x154] ;  /* 0x0000550000057ab9 */ /* 0x000fe20000000800 */
[----:B0-----:R-:W-:Y:S02]  /*5e90*/  IMAD.MOV R6, RZ, RZ, -R21 ;  /* 0x000000ffff067224 */ /* 0x001fe400078e0a15 */
[----:B------:R-:W-:Y:S02]  /*5ea0*/  IMAD.IADD R5, R5, 0x1, R7 ;  /* 0x0000000105057824 */ /* 0x000fe400078e0207 */
[----:B-1----:R-:W-:Y:S01]  /*5eb0*/  IMAD R15, R20, R6, R15 ;  /* 0x00000006140f7224 */ /* 0x002fe200078e020f */
[----:B------:R-:W-:Y:S02]  /*5ec0*/  I2FP.F32.U32 R6, R13 ;  /* 0x0000000d00067245 */ /* 0x000fe40000201000 */
[--C-:B------:R-:W-:Y:S02]  /*5ed0*/  SHF.R.U64 R19, R4, UR4, R5.reuse ;  /* 0x0000000404137c19 */ /* 0x100fe40008001205 */
[----:B------:R-:W-:Y:S01]  /*5ee0*/  SHF.R.U32.HI R4, RZ, UR4, R5 ;  /* 0x00000004ff047c19 */ /* 0x000fe20008011605 */
[----:B------:R-:W-:Y:S01]  /*5ef0*/  FMUL R6, R6, UR5 ;  /* 0x0000000506067c20 */ /* 0x000fe20008400000 */
[----:B------:R-:W-:-:S02]  /*5f00*/  ULDC UR4, c[0x0][0x608] ;  /* 0x0001820000047ab9 */ /* 0x000fc40000000800 */
[--C-:B------:R-:W-:Y:S01]  /*5f10*/  SHF.R.U64 R21, R19, UR4, R4.reuse ;  /* 0x0000000413157c19 */ /* 0x100fe20008001204 */
[----:B------:R0:W1:Y:S01]  /*5f20*/  F2I.U32.TRUNC.NTZ R24, R6 ;  /* 0x0000000600187305 */ /* 0x000062000020f000 */
[----:B------:R-:W-:Y:S01]  /*5f30*/  SHF.R.U32.HI R4, RZ, UR4, R4 ;  /* 0x00000004ff047c19 */ /* 0x000fe20008011604 */
[----:B------:R-:W-:-:S03]  /*5f40*/  ULDC UR4, c[0x0][0x658] ;  /* 0x0001960000047ab9 */ /* 0x000fc60000000800 */
[--C-:B------:R-:W-:Y:S02]  /*5f50*/  SHF.R.U64 R20, R21, UR4, R4.reuse ;  /* 0x0000000415147c19 */ /* 0x100fe40008001204 */
[----:B------:R-:W-:-:S03]  /*5f60*/  SHF.R.U32.HI R23, RZ, UR4, R4 ;  /* 0x00000004ff177c19 */ /* 0x000fc60008011604 */
[----:B------:R-:W-:Y:S02]  /*5f70*/  IMAD.MOV.U32 R4, RZ, RZ, R20 ;  /* 0x000000ffff047224 */ /* 0x000fe400078e0014 */
[----:B------:R-:W-:Y:S01]  /*5f80*/  IMAD.MOV.U32 R5, RZ, RZ, R23 ;  /* 0x000000ffff057224 */ /* 0x000fe200078e0017 */
[----:B0-----:R-:W-:Y:S06]  /*5f90*/  @!P0 BRA `(.L_x_112) ;  /* 0x0000000000288947 */ /* 0x001fec0003800000 */
        /* <DEDUP_REMOVED lines=10> */
.L_x_112:
[----:B------:R-:W-:Y:S01]  /*6040*/  ISETP.NE.AND P0, PT, R2, 0x1, PT ;  /* 0x000000010200780c */ /* 0x000fe20003f05270 */
[----:B------:R-:W-:Y:S01]  /*6050*/  ULDC UR4, c[0x0][0x648] ;  /* 0x0001920000047ab9 */ /* 0x000fe20000000800 */
[----:B------:R-:W-:Y:S01]  /*6060*/  LOP3.LUT R21, R21, UR22, RZ, 0xc0, !PT ;  /* 0x0000001615157c12 */ /* 0x000fe2000f8ec0ff */
[----:B-1----:R-:W-:Y:S01]  /*6070*/  IMAD.MOV R24, RZ, RZ, -R24 ;  /* 0x000000ffff187224 */ /* 0x002fe200078e0a18 */
[----:B------:R-:W-:Y:S01]  /*6080*/  SHF.R.U64 R4, R4, UR4, R5 ;  /* 0x0000000404047c19 */ /* 0x000fe20008001205 */
[----:B------:R-:W-:Y:S01]  /*6090*/  ULDC UR4, c[0x0][0x638] ;  /* 0x00018e0000047ab9 */ /* 0x000fe20000000800 */
[----:B------:R-:W-:Y:S01]  /*60a0*/  LOP3.LUT R19, R19, UR13, RZ, 0xc0, !PT ;  /* 0x0000000d13137c12 */ /* 0x000fe2000f8ec0ff */
[----:B------:R-:W-:Y:S01]  /*60b0*/  ULDC UR5, c[0x0][0x610] ;  /* 0x0001840000057ab9 */ /* 0x000fe20000000800 */
[----:B------:R-:W-:Y:S02]  /*60c0*/  IMAD.MOV.U32 R6, RZ, RZ, R14 ;  /* 0x000000ffff067224 */ /* 0x000fe400078e000e */
[----:B------:R-:W-:-:S02]  /*60d0*/  IMAD.MOV R5, RZ, RZ, -R4 ;  /* 0x000000ffff057224 */ /* 0x000fc400078e0a04 */
[----:B------:R-:W-:Y:S02]  /*60e0*/  IMAD R4, R4, UR14, R21 ;  /* 0x0000000e04047c24 */ /* 0x000fe4000f8e0215 */
[----:B--2---:R-:W-:Y:S02]  /*60f0*/  @P0 IMAD R15, R22, R24, R13 ;  /* 0x00000018160f0224 */ /* 0x004fe400078e020d */
[----:B------:R-:W-:Y:S01]  /*6100*/  IMAD R20, R5, UR4, R20 ;  /* 0x0000000405147c24 */ /* 0x000fe2000f8e0214 */
[----:B------:R-:W-:Y:S01]  /*6110*/  ULDC UR4, c[0x0][0x600] ;  /* 0x0001800000047ab9 */ /* 0x000fe20000000800 */
[----:B------:R-:W-:Y:S02]  /*6120*/  IMAD R15, R4, UR5, R15 ;  /* 0x00000005040f7c24 */ /* 0x000fe4000f8e020f */
[----:B------:R-:W-:Y:S02]  /*6130*/  IMAD R20, R20, UR4, R19 ;  /* 0x0000000414147c24 */ /* 0x000fe4000f8e0213 */
[----:B------:R-:W-:-:S03]  /*6140*/  IMAD.MOV.U32 R4, RZ, RZ, 0x1 ;  /* 0x00000001ff047424 */ /* 0x000fc600078e00ff */
[----:B------:R-:W-:Y:S02]  /*6150*/  SEL R13, R20, R15, !P0 ;  /* 0x0000000f140d7207 */ /* 0x000fe40004000000 */
[----:B------:R-:W-:-:S07]  /*6160*/  SEL R19, R15, R20, !P0 ;  /* 0x000000140f137207 */ /* 0x000fce0004000000 */
.L_x_110:
[----:B------:R-:W-:Y:S05]  /*6170*/  BSYNC B1 ;  /* 0x0000000000017941 */ /* 0x000fea0003800000 */
.L_x_109:
[----:B------:R-:W-:-:S13]  /*6180*/  LOP3.LUT P0, RZ, R4, 0xff, RZ, 0xc0, !PT ;  /* 0x000000ff04ff7812 */ /* 0x000fda000780c0ff */
[----:B------:R-:W-:Y:S05]  /*6190*/  @P0 BRA `(.L_x_113) ;  /* 0xfffffff400000947 */ /* 0x000fea000383ffff */
[----:B------:R-:W-:Y:S05]  /*61a0*/  BSYNC B0 ;  /* 0x0000000000007941 */ /* 0x000fea0003800000 */
.L_x_102:
[----:B------:R-:W-:-:S03]  /*61b0*/  UMOV UR4, 0xffffffff ;  /* 0xffffffff00047882 */ /* 0x000fc60000000000 */
[----:B------:R-:W-:Y:S05]  /*61c0*/  BRA.DIV UR4, `(.L_x_114) ;  /* 0x0000000604147947 */ /* 0x000fea000b800000 */
[----:B------:R-:W-:-:S13]  /*61d0*/  ELECT P6, URZ, PT ;  /* 0x00000000003f782f */ /* 0x000fda00038c0000 */
.L_x_128:
[----:B------:R-:W-:Y:S04]  /*61e0*/  BSSY B0, `(.L_x_115) ;  /* 0x000002b000007945 */ /* 0x000fe80003800000 */
[----:B------:R-:W-:Y:S05]  /*61f0*/  @!P6 BRA `(.L_x_116) ;  /* 0x0000000000a4e947 */ /* 0x000fea0003800000 */
[----:B------:R-:W-:-:S04]  /*6200*/  LOP3.LUT R18, R18, 0x2, RZ, 0xfc, !PT ;  /* 0x0000000212127812 */ /* 0x000fc800078efcff */
[----:B------:R-:W-:-:S13]  /*6210*/  ISETP.NE.AND P0, PT, R18, 0x3, PT ;  /* 0x000000031200780c */ /* 0x000fda0003f05270 */
[----:B------:R-:W-:Y:S05]  /*6220*/  @!P0 BRA `(.L_x_117) ;  /* 0x0000000000048947 */ /* 0x000fea0003800000 */
[----:B------:R-:W-:Y:S01]  /*6230*/  BPT.TRAP 0x1 ;  /* 0x000000040000795c */ /* 0x000fe20000300000 */
.L_x_117:
[----:B------:R-:W0:Y:S01]  /*6240*/  S2R R3, SR_CgaCtaId ;  /* 0x0000000000037919 */ /* 0x000e220000008800 */
[----:B------:R-:W-:Y:S02]  /*6250*/  MOV R0, 0x400 ;  /* 0x0000040000007802 */ /* 0x000fe40000000f00 */
[----:B------:R-:W-:Y:S02]  /*6260*/  SHF.L.U32 R2, R10, 0x1f, RZ ;  /* 0x0000001f0a027819 */ /* 0x000fe400000006ff */
[----:B0-----:R-:W-:-:S05]  /*6270*/  LEA R0, R3, R0, 0x18 ;  /* 0x0000000003007211 */ /* 0x001fca00078ec0ff */
[----:B------:R-:W-:-:S04]  /*6280*/  VIADD R0, R0, 0x20 ;  /* 0x0000002000007836 */ /* 0x000fc80000000000 */
[C---:B------:R-:W-:Y:S02]  /*6290*/  IMAD R5, R9.reuse, 0x8, R0 ;  /* 0x0000000809057824 */ /* 0x040fe400078e0200 */
[----:B------:R-:W-:Y:S02]  /*62a0*/  VIADD R9, R9, 0x1 ;  /* 0x0000000109097836 */ /* 0x000fe40000000000 */
[----:B------:R-:W0:Y:S03]  /*62b0*/  SYNCS.PHASECHK.TRANS64.TRYWAIT P0, [R5+URZ], R2 ;  /* 0x00000002050075a7 */ /* 0x000e26000800017f */
[----:B------:R-:W-:-:S04]  /*62c0*/  ISETP.NE.AND P1, PT, R9, 0x4, PT ;  /* 0x000000040900780c */ /* 0x000fc80003f25270 */
[----:B------:R-:W-:Y:S02]  /*62d0*/  SEL R3, RZ, 0x1, P1 ;  /* 0x00000001ff037807 */ /* 0x000fe40000800000 */
[----:B------:R-:W-:Y:S02]  /*62e0*/  SEL R9, R9, RZ, P1 ;  /* 0x000000ff09097207 */ /* 0x000fe40000800000 */
[----:B------:R-:W-:-:S03]  /*62f0*/  LOP3.LUT R10, R10, R3, RZ, 0x3c, !PT ;  /* 0x000000030a0a7212 */ /* 0x000fc600078e3cff */
[----:B------:R-:W-:Y:S01]  /*6300*/  IMAD R7, R9, 0x8, R0 ;  /* 0x0000000809077824 */ /* 0x000fe200078e0200 */
[----:B------:R-:W-:Y:S01]  /*6310*/  SHF.L.U32 R4, R10, 0x1f, RZ ;  /* 0x0000001f0a047819 */ /* 0x000fe200000006ff */
[----:B0-----:R-:W-:Y:S06]  /*6320*/  @!P0 BRA `(.L_x_118) ;  /* 0x0000000000dc8947 */ /* 0x001fec0003800000 */
.L_x_129:
[----:B------:R-:W1:Y:S01]  /*6330*/  SYNCS.PHASECHK.TRANS64.TRYWAIT P0, [R7+URZ], R4 ;  /* 0x00000004070075a7 */ /* 0x000e62000800017f */
[----:B0-----:R-:W-:-:S05]  /*6340*/  VIADD R2, R9, 0x1 ;  /* 0x0000000109027836 */ /* 0x001fca0000000000 */
[----:B------:R-:W-:-:S04]  /*6350*/  ISETP.NE.AND P1, PT, R2, 0x4, PT ;  /* 0x000000040200780c */ /* 0x000fc80003f25270 */
[----:B------:R-:W-:Y:S02]  /*6360*/  SEL R3, RZ, 0x1, P1 ;  /* 0x00000001ff037807 */ /* 0x000fe40000800000 */
[----:B------:R-:W-:Y:S02]  /*6370*/  SEL R9, R2, RZ, P1 ;  /* 0x000000ff02097207 */ /* 0x000fe40000800000 */
[----:B------:R-:W-:-:S03]  /*6380*/  LOP3.LUT R11, R10, R3, RZ, 0x3c, !PT ;  /* 0x000000030a0b7212 */ /* 0x000fc600078e3cff */
[----:B------:R-:W-:Y:S01]  /*6390*/  IMAD R6, R9, 0x8, R0 ;  /* 0x0000000809067824 */ /* 0x000fe200078e0200 */
[----:B------:R-:W-:Y:S01]  /*63a0*/  SHF.L.U32 R5, R11, 0x1f, RZ ;  /* 0x0000001f0b057819 */ /* 0x000fe200000006ff */
[----:B-1----:R-:W-:Y:S06]  /*63b0*/  @!P0 BRA `(.L_x_119) ;  /* 0x0000000000cc8947 */ /* 0x002fec0003800000 */
.L_x_130:
[----:B------:R-:W1:Y:S01]  /*63c0*/  SYNCS.PHASECHK.TRANS64.TRYWAIT P0, [R6+URZ], R5 ;  /* 0x00000005060075a7 */ /* 0x000e62000800017f */
[----:B------:R-:W-:-:S05]  /*63d0*/  VIADD R2, R9, 0x1 ;  /* 0x0000000109027836 */ /* 0x000fca0000000000 */
[----:B------:R-:W-:-:S04]  /*63e0*/  ISETP.NE.AND P1, PT, R2, 0x4, PT ;  /* 0x000000040200780c */ /* 0x000fc80003f25270 */
[----:B0-----:R-:W-:Y:S02]  /*63f0*/  SEL R4, RZ, 0x1, P1 ;  /* 0x00000001ff047807 */ /* 0x001fe40000800000 */
[----:B------:R-:W-:Y:S02]  /*6400*/  SEL R3, R2, RZ, P1 ;  /* 0x000000ff02037207 */ /* 0x000fe40000800000 */
[----:B------:R-:W-:Y:S01]  /*6410*/  LOP3.LUT R4, R11, R4, RZ, 0x3c, !PT ;  /* 0x000000040b047212 */ /* 0x000fe200078e3cff */
[----:B-1----:R-:W-:Y:S06]  /*6420*/  @!P0 BRA `(.L_x_120) ;  /* 0x0000000000c48947 */ /* 0x002fec0003800000 */
.L_x_131:
[----:B------:R-:W-:Y:S01]  /*6430*/  IMAD R3, R3, 0x8, R0 ;  /* 0x0000000803037824 */ /* 0x000fe200078e0200 */
[----:B------:R-:W-:-:S07]  /*6440*/  SHF.L.U32 R0, R4, 0x1f, RZ ;  /* 0x0000001f04007819 */ /* 0x000fce00000006ff */
.L_x_121:
[----:B-1----:R1:W2:Y:S02]  /*6450*/  SYNCS.PHASECHK.TRANS64.TRYWAIT P0, [R3+URZ], R0 ;  /* 0x00000000030075a7 */ /* 0x0022a4000800017f */
[----:B--2---:R-:W-:Y:S05]  /*6460*/  @!P0 NANOSLEEP.SYNCS 0x989680 ;  /* 0x009896800000895d */ /* 0x004fea0003900000 */
[----:B------:R-:W2:Y:S02]  /*6470*/  @!P0 SYNCS.PHASECHK.TRANS64 P0, [R3+URZ], R0 ;  /* 0x00000000030085a7 */ /* 0x000ea4000800007f */
[----:B--2---:R-:W-:Y:S05]  /*6480*/  @!P0 BRA `(.L_x_121) ;  /* 0xfffffffc00f08947 */ /* 0x004fea000383ffff */
.L_x_116:
[----:B------:R-:W-:Y:S05]  /*6490*/  BSYNC B0 ;  /* 0x0000000000007941 */ /* 0x000fea0003800000 */
.L_x_115:
[----:B------:R-:W-:Y:S05]  /*64a0*/  EXIT ;  /* 0x000000000000794d */ /* 0x000fea0003800000 */
.L_x_21:
[----:B-1----:R1:W2:Y:S02]  /*64b0*/  SYNCS.PHASECHK.TRANS64.TRYWAIT P1, [R3+URZ], R0 ;  /* 0x00000000030075a7 */ /* 0x0022a4000802017f */
[----:B--2---:R-:W-:Y:S05]  /*64c0*/  @!P1 NANOSLEEP.SYNCS 0x989680 ;  /* 0x009896800000995d */ /* 0x004fea0003900000 */
[----:B------:R-:W2:Y:S02]  /*64d0*/  @!P1 SYNCS.PHASECHK.TRANS64 P1, [R3+URZ], R0 ;  /* 0x00000000030095a7 */ /* 0x000ea4000802007f */
[----:B--2---:R-:W-:Y:S05]  /*64e0*/  @!P1 BRA `(.L_x_21) ;  /* 0xfffffffc00f09947 */ /* 0x004fea000383ffff */
[----:B------:R-:W-:Y:S05]  /*64f0*/  BRA `(.L_x_20) ;  /* 0xffffffb000ac7947 */ /* 0x000fea000383ffff */
.L_x_26:
[----:B-1----:R1:W2:Y:S02]  /*6500*/  SYNCS.PHASECHK.TRANS64.TRYWAIT P1, [R5+URZ], R4 ;  /* 0x00000004050075a7 */ /* 0x0022a4000802017f */
[----:B--2---:R-:W-:Y:S05]  /*6510*/  @!P1 NANOSLEEP.SYNCS 0x989680 ;  /* 0x009896800000995d */ /* 0x004fea0003900000 */
[----:B------:R-:W2:Y:S02]  /*6520*/  @!P1 SYNCS.PHASECHK.TRANS64 P1, [R5+URZ], R4 ;  /* 0x00000004050095a7 */ /* 0x000ea4000802007f */
[----:B--2---:R-:W-:Y:S05]  /*6530*/  @!P1 BRA `(.L_x_26) ;  /* 0xfffffffc00f09947 */ /* 0x004fea000383ffff */
[----:B------:R-:W-:Y:S05]  /*6540*/  BRA `(.L_x_25) ;  /* 0xffffffb400f87947 */ /* 0x000fea000383ffff */
.L_x_103:
[----:B------:R-:W-:Y:S01]  /*6550*/  BSSY B1, `(.L_x_122) ;  /* 0x0000006000017945 */ /* 0x000fe20003800000 */
[----:B------:R-:W-:-:S07]  /*6560*/  IMAD.MOV.U32 R15, RZ, RZ, -0x1 ;  /* 0xffffffffff0f7424 */ /* 0x000fce00078e00ff */
[----:B------:R-:W-:Y:S05]  /*6570*/  WARPSYNC.COLLECTIVE R15, `(.L_x_123) ;  /* 0x000000000f0c7348 */ /* 0x000fea0003c00000 */
[----:B------:R-:W-:Y:S02]  /*6580*/  ELECT P6, UR62, PT ;  /* 0x00000000003e782f */ /* 0x000fe400038c0000 */
[----:B------:R-:W-:Y:S01]  /*6590*/  MOV R14, UR62 ;  /* 0x0000003e000e7c02 */ /* 0x000fe20008000f00 */
[----:B------:R-:W-:Y:S10]  /*65a0*/  ENDCOLLECTIVE ;  /* 0x000000000000791b */ /* 0x000ff40003800000 */
.L_x_123:
[----:B------:R-:W-:Y:S05]  /*65b0*/  BSYNC B1 ;  /* 0x0000000000017941 */ /* 0x000fea0003800000 */
.L_x_122:
[----:B------:R-:W-:Y:S05]  /*65c0*/  BRA `(.L_x_124) ;  /* 0xfffffff000007947 */ /* 0x000fea000383ffff */
.L_x_106:
[----:B-1----:R1:W2:Y:S02]  /*65d0*/  SYNCS.PHASECHK.TRANS64.TRYWAIT P0, [R20+URZ+0x20], R13 ;  /* 0x0000200d140075a7 */ /* 0x0022a4000800017f */
[----:B--2---:R-:W-:Y:S05]  /*65e0*/  @!P0 NANOSLEEP.SYNCS 0x989680 ;  /* 0x009896800000895d */ /* 0x004fea0003900000 */
[----:B------:R-:W2:Y:S02]  /*65f0*/  @!P0 SYNCS.PHASECHK.TRANS64 P0, [R20+URZ+0x20], R13 ;  /* 0x0000200d140085a7 */ /* 0x000ea4000800007f */
[----:B--2---:R-:W-:Y:S05]  /*6600*/  @!P0 BRA `(.L_x_106) ;  /* 0xfffffffc00f08947 */ /* 0x004fea000383ffff */
[----:B------:R-:W-:Y:S05]  /*6610*/  BRA `(.L_x_125) ;  /* 0xfffffff0003c7947 */ /* 0x000fea000383ffff */
.L_x_114:
[----:B------:R-:W-:Y:S01]  /*6620*/  BSSY B0, `(.L_x_126) ;  /* 0x0000006000007945 */ /* 0x000fe20003800000 */
[----:B------:R-:W-:-:S07]  /*6630*/  IMAD.MOV.U32 R15, RZ, RZ, -0x1 ;  /* 0xffffffffff0f7424 */ /* 0x000fce00078e00ff */
[----:B------:R-:W-:Y:S05]  /*6640*/  WARPSYNC.COLLECTIVE R15, `(.L_x_127) ;  /* 0x000000000f0c7348 */ /* 0x000fea0003c00000 */
[----:B------:R-:W-:Y:S02]  /*6650*/  ELECT P6, UR62, PT ;  /* 0x00000000003e782f */ /* 0x000fe400038c0000 */
[----:B------:R-:W-:Y:S01]  /*6660*/  MOV R14, UR62 ;  /* 0x0000003e000e7c02 */ /* 0x000fe20008000f00 */
[----:B------:R-:W-:Y:S10]  /*6670*/  ENDCOLLECTIVE ;  /* 0x000000000000791b */ /* 0x000ff40003800000 */
.L_x_127:
[----:B------:R-:W-:Y:S05]  /*6680*/  BSYNC B0 ;  /* 0x0000000000007941 */ /* 0x000fea0003800000 */
.L_x_126:
[----:B------:R-:W-:Y:S05]  /*6690*/  BRA `(.L_x_128) ;  /* 0xfffffff800d07947 */ /* 0x000fea000383ffff */
.L_x_118:
[----:B0-----:R0:W1:Y:S02]  /*66a0*/  SYNCS.PHASECHK.TRANS64.TRYWAIT P0, [R5+URZ], R2 ;  /* 0x00000002050075a7 */ /* 0x001064000800017f */
[----:B-1----:R-:W-:Y:S05]  /*66b0*/  @!P0 NANOSLEEP.SYNCS 0x989680 ;  /* 0x009896800000895d */ /* 0x002fea0003900000 */
[----:B------:R-:W1:Y:S02]  /*66c0*/  @!P0 SYNCS.PHASECHK.TRANS64 P0, [R5+URZ], R2 ;  /* 0x00000002050085a7 */ /* 0x000e64000800007f */
[----:B-1----:R-:W-:Y:S05]  /*66d0*/  @!P0 BRA `(.L_x_118) ;  /* 0xfffffffc00f08947 */ /* 0x002fea000383ffff */
[----:B------:R-:W-:Y:S05]  /*66e0*/  BRA `(.L_x_129) ;  /* 0xfffffffc00107947 */ /* 0x000fea000383ffff */
.L_x_119:
[----:B0-----:R0:W1:Y:S02]  /*66f0*/  SYNCS.PHASECHK.TRANS64.TRYWAIT P0, [R7+URZ], R4 ;  /* 0x00000004070075a7 */ /* 0x001064000800017f */
[----:B-1----:R-:W-:Y:S05]  /*6700*/  @!P0 NANOSLEEP.SYNCS 0x989680 ;  /* 0x009896800000895d */ /* 0x002fea0003900000 */
[----:B------:R-:W1:Y:S02]  /*6710*/  @!P0 SYNCS.PHASECHK.TRANS64 P0, [R7+URZ], R4 ;  /* 0x00000004070085a7 */ /* 0x000e64000800007f */
[----:B-1----:R-:W-:Y:S05]  /*6720*/  @!P0 BRA `(.L_x_119) ;  /* 0xfffffffc00f08947 */ /* 0x002fea000383ffff */
[----:B------:R-:W-:Y:S05]  /*6730*/  BRA `(.L_x_130) ;  /* 0xfffffffc00207947 */ /* 0x000fea000383ffff */
.L_x_120:
[----:B0-----:R0:W1:Y:S02]  /*6740*/  SYNCS.PHASECHK.TRANS64.TRYWAIT P0, [R6+URZ], R5 ;  /* 0x00000005060075a7 */ /* 0x001064000800017f */
[----:B-1----:R-:W-:Y:S05]  /*6750*/  @!P0 NANOSLEEP.SYNCS 0x989680 ;  /* 0x009896800000895d */ /* 0x002fea0003900000 */
[----:B------:R-:W1:Y:S02]  /*6760*/  @!P0 SYNCS.PHASECHK.TRANS64 P0, [R6+URZ], R5 ;  /* 0x00000005060085a7 */ /* 0x000e64000800007f */
[----:B-1----:R-:W-:Y:S05]  /*6770*/  @!P0 BRA `(.L_x_120) ;  /* 0xfffffffc00f08947 */ /* 0x002fea000383ffff */
[----:B------:R-:W-:Y:S05]  /*6780*/  BRA `(.L_x_131) ;  /* 0xfffffffc00287947 */ /* 0x000fea000383ffff */
.L_x_132:
[----:B------:R-:W-:-:S00]  /*6790*/  BRA `(.L_x_132) ;  /* 0xfffffffc00fc7947 */ /* 0x000fc0000383ffff */
[----:B------:R-:W-:-:S00]  /*67a0*/  NOP ;  /* 0x0000000000007918 */ /* 0x000fc00000000000 */
        /* <DEDUP_REMOVED lines=13> */
.L_x_133:


//--------------------- .nv.global.init           --------------------------
	.section	.nv.global.init,"aw",@progbits
.nv.global.init:
	.type		$str$22,@object
	.size		$str$22,($str$23 - $str$22)
$str$22:
        /*0000*/ 	.byte	0x6b, 0x5f, 0x74, 0x69, 0x6c, 0x65, 0x5f, 0x63, 0x6f, 0x75, 0x6e, 0x74, 0x20, 0x3e, 0x3d, 0x20
        /*0010*/ 	.byte	0x31, 0x00
	.type		$str$23,@object
	.size		$str$23,(__unnamed_1 - $str$23)
$str$23:
        /*0012*/ 	.byte	0x2f, 0x74, 0x6d, 0x70, 0x2f, 0x63, 0x75, 0x74, 0x6c, 0x61, 0x73, 0x73, 0x5f, 0x73, 0x77, 0x65
        /*0022*/ 	.byte	0x65, 0x70, 0x5f, 0x73, 0x72, 0x63, 0x2f, 0x69, 0x6e, 0x63, 0x6c, 0x75, 0x64, 0x65, 0x2f, 0x63
        /*0032*/ 	.byte	0x75, 0x74, 0x6c, 0x61, 0x73, 0x73, 0x2f, 0x67, 0x65, 0x6d, 0x6d, 0x2f, 0x63, 0x6f, 0x6c, 0x6c
        /*0042*/ 	.byte	0x65, 0x63, 0x74, 0x69, 0x76, 0x65, 0x2f, 0x73, 0x6d, 0x39, 0x30, 0x5f, 0x6d, 0x6d, 0x61, 0x5f
        /*0052*/ 	.byte	0x74, 0x6d, 0x61, 0x5f, 0x67, 0x6d, 0x6d, 0x61, 0x5f, 0x73, 0x73, 0x5f, 0x77, 0x61, 0x72, 0x70
        /*0062*/ 	.byte	0x73, 0x70, 0x65, 0x63, 0x69, 0x61, 0x6c, 0x69, 0x7a, 0x65, 0x64, 0x2e, 0x68, 0x70, 0x70, 0x00
	.type		__unnamed_1,@object
	.size		__unnamed_1,(.L_0 - __unnamed_1)
__unnamed_1:
        /*0072*/ 	.byte	0x76, 0x6f, 0x69, 0x64, 0x20, 0x63, 0x75, 0x74, 0x6c, 0x61, 0x73, 0x73, 0x3a, 0x3a, 0x67, 0x65
        /* <DEDUP_REMOVED lines=180> */
        /*0bc2*/ 	.byte	0x65, 0x3a, 0x3a, 0x69, 0x64, 0x65, 0x6e, 0x74, 0x69, 0x74, 0x79, 0x5d, 0x00
.L_0:


//--------------------- .nv.shared._ZN7cutlass13device_kernelINS_4gemm6kernel13GemmUniversalIN4cute5tupleIJiiiiEEENS1_10collective13CollectiveMmaINS1_34MainloopSm90TmaGmmaWarpSpecializedILi4ENS5_IJNS4_1CILi2EEENSA_ILi4EEENSA_ILi1EEEEEENS1_35KernelTmaWarpSpecializedCooperativeEEENS5_IJNSA_ILi128EEENSA_ILi64EEESH_EEENS_6half_tENS5_IJlSD_lEEESK_SL_NS4_8TiledMMAINS4_8MMA_AtomIJNS4_4SM904GMMA25MMA_64x64x16_F32F16F16_SSILNSP_5MajorE0ELSR_0ELNSP_7ScaleInE1ELSS_1EEEEEENS4_6LayoutINS5_IJSB_SD_SD_EEENS5_IJSD_NSA_ILi0EEESX_EEEEENS5_IJNS4_10UnderscoreES10_S10_EEEEENS4_23SM90_TMA_LOAD_MULTICASTENS4_14ComposedLayoutINS4_7SwizzleILi3ELi4ELi3EEENS4_18smem_ptr_flag_bitsILi16EEENSV_INS5_IJNSA_ILi8EEESI_EEENS5_IJSI_SD_EEEEEEEvNS4_8identityES13_S1D_vS1E_EENS_8epilogue10collective6detail29Sm90TmaWarpSpecializedAdapterINS1H_15DefaultEpilogueISK_SL_SL_NS1G_6thread17LinearCombinationISK_Li1EffLNS1L_9ScaleType4KindE0ELNS_15FloatRoundStyleE2ESK_EENS1_15EpilogueDefaultEEEEEvvEEEEvNT_6ParamsE --------------------------
	.section	.nv.shared._ZN7cutlass13device_kernelINS_4gemm6kernel13GemmUniversalIN4cute5tupleIJiiiiEEENS1_10collective13CollectiveMmaINS1_34MainloopSm90TmaGmmaWarpSpecializedILi4ENS5_IJNS4_1CILi2EEENSA_ILi4EEENSA_ILi1EEEEEENS1_35KernelTmaWarpSpecializedCooperativeEEENS5_IJNSA_ILi128EEENSA_ILi64EEESH_EEENS_6half_tENS5_IJlSD_lEEESK_SL_NS4_8TiledMMAINS4_8MMA_AtomIJNS4_4SM904GMMA25MMA_64x64x16_F32F16F16_SSILNSP_5MajorE0ELSR_0ELNSP_7ScaleInE1ELSS_1EEEEEENS4_6LayoutINS5_IJSB_SD_SD_EEENS5_IJSD_NSA_ILi0EEESX_EEEEENS5_IJNS4_10UnderscoreES10_S10_EEEEENS4_23SM90_TMA_LOAD_MULTICASTENS4_14ComposedLayoutINS4_7SwizzleILi3ELi4ELi3EEENS4_18smem_ptr_flag_bitsILi16EEENSV_INS5_IJNSA_ILi8EEESI_EEENS5_IJSI_SD_EEEEEEEvNS4_8identityES13_S1D_vS1E_EENS_8epilogue10collective6detail29Sm90TmaWarpSpecializedAdapterINS1H_15DefaultEpilogueISK_SL_SL_NS1G_6thread17LinearCombinationISK_Li1EffLNS1L_9ScaleType4KindE0ELNS_15FloatRoundStyleE2ESK_EENS1_15EpilogueDefaultEEEEEvvEEEEvNT_6ParamsE,"aw",@nobits
	.sectionflags	@""
	.align	16
	.zero		1024


//--------------------- .nv.shared.reserved.0     --------------------------
	.section	.nv.shared.reserved.0,"aw",@nobits
	.weak		__nv_reservedSMEM_offset_0_alias
	.size		__nv_reservedSMEM_offset_0_alias, 0, 0
	.other		__nv_reservedSMEM_offset_0_alias,@"STO_CUDA_RESERVED_SHARED STV_DEFAULT"
__nv_reservedSMEM_offset_0_alias:
	.zero		0


//--------------------- .nv.global                --------------------------
	.section	.nv.global,"aw",@nobits
.nv.global:
	.type		_ZN40_INTERNAL_8b1b37b8_4_k_cu_01922c9e_310814cute1_E,@object
	.size		_ZN40_INTERNAL_8b1b37b8_4_k_cu_01922c9e_310814cute1_E,(_ZN40_INTERNAL_8b1b37b8_4_k_cu_01922c9e_310814cuda3std3__45__cpo6cbeginE - _ZN40_INTERNAL_8b1b37b8_4_k_cu_01922c9e_310814cute1_E)
_ZN40_INTERNAL_8b1b37b8_4_k_cu_01922c9e_310814cute1_E:
	.zero		1
	.type		_ZN40_INTERNAL_8b1b37b8_4_k_cu_01922c9e_310814cuda3std3__45__cpo6cbeginE,@object
	.size		_ZN40_INTERNAL_8b1b37b8_4_k_cu_01922c9e_310814cuda3std3__45__cpo6cbeginE,(_ZN40_INTERNAL_8b1b37b8_4_k_cu_01922c9e_310814cuda3std3__48in_placeE - _ZN40_INTERNAL_8b1b37b8_4_k_cu_01922c9e_310814cuda3std3__45__cpo6cbeginE)
_ZN40_INTERNAL_8b1b37b8_4_k_cu_01922c9e_310814cuda3std3__45__cpo6cbeginE:
	.zero		1
	.type		_ZN40_INTERNAL_8b1b37b8_4_k_cu_01922c9e_310814cuda3std3__48in_placeE,@object
	.size		_ZN40_INTERNAL_8b1b37b8_4_k_cu_01922c9e_310814cuda3std3__48in_placeE,(_ZN40_INTERNAL_8b1b37b8_4_k_cu_01922c9e_310814cuda3std6ranges3__45__cpo9iter_moveE - _ZN40_INTERNAL_8b1b37b8_4_k_cu_01922c9e_310814cuda3std3__48in_placeE)
_ZN40_INTERNAL_8b1b37b8_4_k_cu_01922c9e_310814cuda3std3__48in_placeE:
	.zero		1
	.type		_ZN40_INTERNAL_8b1b37b8_4_k_cu_01922c9e_310814cuda3std6ranges3__45__cpo9iter_moveE,@object
	.size		_ZN40_INTERNAL_8b1b37b8_4_k_cu_01922c9e_310814cuda3std6ranges3__45__cpo9iter_moveE,(_ZN40_INTERNAL_8b1b37b8_4_k_cu_01922c9e_310814cuda3std3__45__cpo5beginE - _ZN40_INTERNAL_8b1b37b8_4_k_cu_01922c9e_310814cuda3std6ranges3__45__cpo9iter_moveE)
_ZN40_INTERNAL_8b1b37b8_4_k_cu_01922c9e_310814cuda3std6ranges3__45__cpo9iter_moveE:
	.zero		1
	.type		_ZN40_INTERNAL_8b1b37b8_4_k_cu_01922c9e_310814cuda3std3__45__cpo5beginE,@object
	.size		_ZN40_INTERNAL_8b1b37b8_4_k_cu_01922c9e_310814cuda3std3__45__cpo5beginE,(_ZN40_INTERNAL_8b1b37b8_4_k_cu_01922c9e_310814cuda3std3__442_GLOBAL__N__8b1b37b8_4_k_cu_01922c9e_310816ignoreE - _ZN40_INTERNAL_8b1b37b8_4_k_cu_01922c9e_310814cuda3std3__45__cpo5beginE)
_ZN40_INTERNAL_8b1b37b8_4_k_cu_01922c9e_310814cuda3std3__45__cpo5beginE:
	.zero		1
	.type		_ZN40_INTERNAL_8b1b37b8_4_k_cu_01922c9e_310814cuda3std3__442_GLOBAL__N__8b1b37b8_4_k_cu_01922c9e_310816ignoreE,@object
	.size		_ZN40_INTERNAL_8b1b37b8_4_k_cu_01922c9e_310814cuda3std3__442_GLOBAL__N__8b1b37b8_4_k_cu_01922c9e_310816ignoreE,(_ZN40_INTERNAL_8b1b37b8_4_k_cu_01922c9e_310814cute7productE - _ZN40_INTERNAL_8b1b37b8_4_k_cu_01922c9e_310814cuda3std3__442_GLOBAL__N__8b1b37b8_4_k_cu_01922c9e_310816ignoreE)
_ZN40_INTERNAL_8b1b37b8_4_k_cu_01922c9e_310814cuda3std3__442_GLOBAL__N__8b1b37b8_4_k_cu_01922c9e_310816ignoreE:
	.zero		1
	.type		_ZN40_INTERNAL_8b1b37b8_4_k_cu_01922c9e_310814cute7productE,@object
	.size		_ZN40_INTERNAL_8b1b37b8_4_k_cu_01922c9e_310814cute7productE,(_ZN40_INTERNAL_8b1b37b8_4_k_cu_01922c9e_310814cuda3std3__45__cpo3endE - _ZN40_INTERNAL_8b1b37b8_4_k_cu_01922c9e_310814cute7productE)
_ZN40_INTERNAL_8b1b37b8_4_k_cu_01922c9e_310814cute7productE:
	.zero		1
	.type		_ZN40_INTERNAL_8b1b37b8_4_k_cu_01922c9e_310814cuda3std3__45__cpo3endE,@object
	.size		_ZN40_INTERNAL_8b1b37b8_4_k_cu_01922c9e_310814cuda3std3__45__cpo3endE,(_ZN40_INTERNAL_8b1b37b8_4_k_cu_01922c9e_310814cuda3std3__419piecewise_constructE - _ZN40_INTERNAL_8b1b37b8_4_k_cu_01922c9e_310814cuda3std3__45__cpo3endE)
_ZN40_INTERNAL_8b1b37b8_4_k_cu_01922c9e_310814cuda3std3__45__cpo3endE:
	.zero		1
	.type		_ZN40_INTERNAL_8b1b37b8_4_k_cu_01922c9e_310814cuda3std3__419piecewise_constructE,@object
	.size		_ZN40_INTERNAL_8b1b37b8_4_k_cu_01922c9e_310814cuda3std3__419piecewise_constructE,(_ZN40_INTERNAL_8b1b37b8_4_k_cu_01922c9e_310814cuda3std3__45__cpo4cendE - _ZN40_INTERNAL_8b1b37b8_4_k_cu_01922c9e_310814cuda3std3__419piecewise_constructE)
_ZN40_INTERNAL_8b1b37b8_4_k_cu_01922c9e_310814cuda3std3__419piecewise_constructE:
	.zero		1
	.type		_ZN40_INTERNAL_8b1b37b8_4_k_cu_01922c9e_310814cuda3std3__45__cpo4cendE,@object
	.size		_ZN40_INTERNAL_8b1b37b8_4_k_cu_01922c9e_310814cuda3std3__45__cpo4cendE,(_ZN40_INTERNAL_8b1b37b8_4_k_cu_01922c9e_310814cuda3std6ranges3__45__cpo4swapE - _ZN40_INTERNAL_8b1b37b8_4_k_cu_01922c9e_310814cuda3std3__45__cpo4cendE)
_ZN40_INTERNAL_8b1b37b8_4_k_cu_01922c9e_310814cuda3std3__45__cpo4cendE:
	.zero		1
	.type		_ZN40_INTERNAL_8b1b37b8_4_k_cu_01922c9e_310814cuda3std6ranges3__45__cpo4swapE,@object
	.size		_ZN40_INTERNAL_8b1b37b8_4_k_cu_01922c9e_310814cuda3std6ranges3__45__cpo4swapE,(.L_8 - _ZN40_INTERNAL_8b1b37b8_4_k_cu_01922c9e_310814cuda3std6ranges3__45__cpo4swapE)
_ZN40_INTERNAL_8b1b37b8_4_k_cu_01922c9e_310814cuda3std6ranges3__45__cpo4swapE:
	.zero		1
.L_8:


//--------------------- .nv.constant0._ZN7cutlass13device_kernelINS_4gemm6kernel13GemmUniversalIN4cute5tupleIJiiiiEEENS1_10collective13CollectiveMmaINS1_34MainloopSm90TmaGmmaWarpSpecializedILi4ENS5_IJNS4_1CILi2EEENSA_ILi4EEENSA_ILi1EEEEEENS1_35KernelTmaWarpSpecializedCooperativeEEENS5_IJNSA_ILi128EEENSA_ILi64EEESH_EEENS_6half_tENS5_IJlSD_lEEESK_SL_NS4_8TiledMMAINS4_8MMA_AtomIJNS4_4SM904GMMA25MMA_64x64x16_F32F16F16_SSILNSP_5MajorE0ELSR_0ELNSP_7ScaleInE1ELSS_1EEEEEENS4_6LayoutINS5_IJSB_SD_SD_EEENS5_IJSD_NSA_ILi0EEESX_EEEEENS5_IJNS4_10UnderscoreES10_S10_EEEEENS4_23SM90_TMA_LOAD_MULTICASTENS4_14ComposedLayoutINS4_7SwizzleILi3ELi4ELi3EEENS4_18smem_ptr_flag_bitsILi16EEENSV_INS5_IJNSA_ILi8EEESI_EEENS5_IJSI_SD_EEEEEEEvNS4_8identityES13_S1D_vS1E_EENS_8epilogue10collective6detail29Sm90TmaWarpSpecializedAdapterINS1H_15DefaultEpilogueISK_SL_SL_NS1G_6thread17LinearCombinationISK_Li1EffLNS1L_9ScaleType4KindE0ELNS_15FloatRoundStyleE2ESK_EENS1_15EpilogueDefaultEEEEEvvEEEEvNT_6ParamsE --------------------------
	.section	.nv.constant0._ZN7cutlass13device_kernelINS_4gemm6kernel13GemmUniversalIN4cute5tupleIJiiiiEEENS1_10collective13CollectiveMmaINS1_34MainloopSm90TmaGmmaWarpSpecializedILi4ENS5_IJNS4_1CILi2EEENSA_ILi4EEENSA_ILi1EEEEEENS1_35KernelTmaWarpSpecializedCooperativeEEENS5_IJNSA_ILi128EEENSA_ILi64EEESH_EEENS_6half_tENS5_IJlSD_lEEESK_SL_NS4_8TiledMMAINS4_8MMA_AtomIJNS4_4SM904GMMA25MMA_64x64x16_F32F16F16_SSILNSP_5MajorE0ELSR_0ELNSP_7ScaleInE1ELSS_1EEEEEENS4_6LayoutINS5_IJSB_SD_SD_EEENS5_IJSD_NSA_ILi0EEESX_EEEEENS5_IJNS4_10UnderscoreES10_S10_EEEEENS4_23SM90_TMA_LOAD_MULTICASTENS4_14ComposedLayoutINS4_7SwizzleILi3ELi4ELi3EEENS4_18smem_ptr_flag_bitsILi16EEENSV_INS5_IJNSA_ILi8EEESI_EEENS5_IJSI_SD_EEEEEEEvNS4_8identityES13_S1D_vS1E_EENS_8epilogue10collective6detail29Sm90TmaWarpSpecializedAdapterINS1H_15DefaultEpilogueISK_SL_SL_NS1G_6thread17LinearCombinationISK_Li1EffLNS1L_9ScaleType4KindE0ELNS_15FloatRoundStyleE2ESK_EENS1_15EpilogueDefaultEEEEEvvEEEEvNT_6ParamsE,"a",@progbits
	.sectionflags	@""
	.align	4
.nv.constant0._ZN7cutlass13device_kernelINS_4gemm6kernel13GemmUniversalIN4cute5tupleIJiiiiEEENS1_10collective13CollectiveMmaINS1_34MainloopSm90TmaGmmaWarpSpecializedILi4ENS5_IJNS4_1CILi2EEENSA_ILi4EEENSA_ILi1EEEEEENS1_35KernelTmaWarpSpecializedCooperativeEEENS5_IJNSA_ILi128EEENSA_ILi64EEESH_EEENS_6half_tENS5_IJlSD_lEEESK_SL_NS4_8TiledMMAINS4_8MMA_AtomIJNS4_4SM904GMMA25MMA_64x64x16_F32F16F16_SSILNSP_5MajorE0ELSR_0ELNSP_7ScaleInE1ELSS_1EEEEEENS4_6LayoutINS5_IJSB_SD_SD_EEENS5_IJSD_NSA_ILi0EEESX_EEEEENS5_IJNS4_10UnderscoreES10_S10_EEEEENS4_23SM90_TMA_LOAD_MULTICASTENS4_14ComposedLayoutINS4_7SwizzleILi3ELi4ELi3EEENS4_18smem_ptr_flag_bitsILi16EEENSV_INS5_IJNSA_ILi8EEESI_EEENS5_IJSI_SD_EEEEEEEvNS4_8identityES13_S1D_vS1E_EENS_8epilogue10collective6detail29Sm90TmaWarpSpecializedAdapterINS1H_15DefaultEpilogueISK_SL_SL_NS1G_6thread17LinearCombinationISK_Li1EffLNS1L_9ScaleType4KindE0ELNS_15FloatRoundStyleE2ESK_EENS1_15EpilogueDefaultEEEEEvvEEEEvNT_6ParamsE:
	.zero		1664


//--------------------- SYMBOLS --------------------------

	.type		.nv.reservedSmem.offset0,@object
	.size		.nv.reservedSmem.offset0,0x4
	.type		__assertfail,@function
